// auto-generated by cutlass_sweep.gemm — config: {"arch": "sm_100", "cluster_m": 1, "cluster_n": 2, "dtype": "fp16", "stages": 3, "tile_k": 128, "tile_m": 64, "tile_n": 128}
#include "cutlass/cutlass.h"
#include "cutlass/gemm/collective/collective_builder.hpp"
#include "cutlass/gemm/device/gemm_universal_adapter.h"
#include "cutlass/gemm/kernel/gemm_universal.hpp"
#include "cutlass/epilogue/collective/collective_builder.hpp"

using ElemA = cutlass::half_t;
using ElemB = cutlass::half_t;
using ElemCD = cutlass::half_t;
using Acc  = float;
using TileShape    = cute::Shape<cute::_64, cute::_128, cute::_128>;
using ClusterShape = cute::Shape<cute::_1, cute::_2, cute::_1>;

using CollectiveEpilogue = typename cutlass::epilogue::collective::CollectiveBuilder<
    cutlass::arch::Sm100, cutlass::arch::OpClassTensorOp,
    TileShape, ClusterShape,
    cutlass::epilogue::collective::EpilogueTileAuto,
    Acc, Acc,
    ElemCD, cutlass::layout::RowMajor, 128 / cutlass::sizeof_bits<ElemCD>::value,
    ElemCD, cutlass::layout::RowMajor, 128 / cutlass::sizeof_bits<ElemCD>::value,
    cutlass::epilogue::collective::EpilogueScheduleAuto
  >::CollectiveOp;

using CollectiveMainloop = typename cutlass::gemm::collective::CollectiveBuilder<
    cutlass::arch::Sm100, cutlass::arch::OpClassTensorOp,
    ElemA, cutlass::layout::RowMajor, 128 / cutlass::sizeof_bits<ElemA>::value,
    ElemB, cutlass::layout::ColumnMajor, 128 / cutlass::sizeof_bits<ElemB>::value,
    Acc,
    TileShape, ClusterShape,
    cutlass::gemm::collective::StageCount<3>,
    cutlass::gemm::collective::KernelScheduleAuto
  >::CollectiveOp;

using GemmKernel = cutlass::gemm::kernel::GemmUniversal<
    cute::Shape<int,int,int,int>,
    CollectiveMainloop,
    CollectiveEpilogue
>;
using Gemm = cutlass::gemm::device::GemmUniversalAdapter<GemmKernel>;

// Force the device kernel symbol into the cubin without needing a host main.
auto* _anchor = &cutlass::device_kernel<GemmKernel>;


// ===== COMPILED SASS (sm_100a) =====

	.target	sm_100a

	.elftype	@"ET_EXEC"


//--------------------- .note.nv.tkinfo           --------------------------
	.section	.note.nv.tkinfo,"",@"SHT_NOTE"
	.sectionflags	@"SHF_NOTE_NV_TKINFO"
	.tkinfo
        /*0018*/ 	.word	0x00000002
        /*0030*/ 	.string	""
        /*0030*/ 	.string	"ptxas"
        /*0030*/ 	.string	"Cuda compilation tools, release 13.0, V13.0.88"
        /*0030*/ 	.string	"Build cuda_13.0.r13.0/compiler.36424714_0"
        /*0030*/ 	.string	"-arch sm_100a -m 64 "



//--------------------- .note.nv.cuinfo           --------------------------
	.section	.note.nv.cuinfo,"",@"SHT_NOTE"
	.sectionflags	@"SHF_NOTE_NV_CUINFO"
        /*0018*/ 	.short	0x0002
        /*001a*/ 	.short	0x0064
        /*001c*/ 	.short	0x0082
	.zero		2


//--------------------- .nv.info                  --------------------------
	.section	.nv.info,"",@"SHT_CUDA_INFO"
	.align	4


	//----- nvinfo : EIATTR_REGCOUNT
	.align		4
        /*0000*/ 	.byte	0x04, 0x2f
        /*0002*/ 	.short	(.L_19 - .L_18)
	.align		4
.L_18:
        /*0004*/ 	.word	index@(_ZN7cutlass13device_kernelINS_4gemm6kernel13GemmUniversalIN4cute5tupleIJiiiiEEENS1_10collective13CollectiveMmaINS1_35MainloopSm100TmaUmmaWarpSpecializedILi3ELi2ELi4ENS5_IJNS4_1CILi1EEENSA_ILi2EEESB_EEEEENS5_IJNSA_ILi64EEENSA_ILi128EEESG_EEENS_6half_tENS5_IJlSB_lEEESI_SJ_NS4_8TiledMMAINS4_8MMA_AtomIJNS4_20SM100_MMA_F16BF16_SSISI_SI_fLi64ELi128ELNS4_4UMMA5MajorE0ELSO_0ELNSN_7ScaleInE0ELSP_0EEEEEENS4_6LayoutINS5_IJSB_SB_SB_EEENS5_IJNSA_ILi0EEESU_SU_EEEEENS5_IJNS4_10UnderscoreESX_SX_EEEEENS4_23SM90_TMA_LOAD_MULTICASTENS4_14ComposedLayoutINS4_7SwizzleILi3ELi4ELi3EEENS4_18smem_ptr_flag_bitsILi16EEENSS_INS5_IJNSA_ILi8EEESF_EEENS5_IJSF_SB_EEEEEEEvNS4_8identityENS4_13SM90_TMA_LOADES1A_vS1B_EENS_8epilogue10collective18CollectiveEpilogueINS1E_23Sm100TmaWarpSpecializedILi4ELi2ELi16ELb1ELb0EEEJSH_NS5_IJNSS_ISF_SB_EENSS_INSA_ILi32EEESB_EEEEESI_SJ_SI_SJ_NS1E_6fusion15FusionCallbacksIS1I_NS1N_17LinearCombinationISI_fSI_fLNS_15FloatRoundStyleE2EEESH_S1M_JEEENS4_5SM1004TMEM4LOAD26SM100_TMEM_LOAD_16dp256b4xES1C_NS11_INS12_ILi2ELi4ELi3EEES15_NSS_INS5_IJS16_S1K_EEENS5_IJS1K_SB_EEEEEEENS4_17SM75_U32x4_LDSM_NENS4_14SM90_TMA_STOREES21_NS4_17SM90_U32x4_STSM_NENS4_39AutoVectorizingCopyWithAssumedAlignmentILi128EEEEEEvvEEEEvNT_6ParamsE)
        /*0008*/ 	.word	0x00000044


	//----- nvinfo : EIATTR_FRAME_SIZE
	.align		4
.L_19:
        /*000c*/ 	.byte	0x04, 0x11
        /*000e*/ 	.short	(.L_21 - .L_20)
	.align		4
.L_20:
        /*0010*/ 	.word	index@($__internal_2_$__cuda_sm10x_tcgen05_guardrail_trap_unallocated_columns_being_dealloced)
        /*0014*/ 	.word	0x00000000


	//----- nvinfo : EIATTR_FRAME_SIZE
	.align		4
.L_21:
        /*0018*/ 	.byte	0x04, 0x11
        /*001a*/ 	.short	(.L_23 - .L_22)
	.align		4
.L_22:
        /*001c*/ 	.word	index@($__internal_1_$__cuda_sm10x_tcgen05_guardrail_trap_phase_invalid_during_alloc)
        /*0020*/ 	.word	0x00000000


	//----- nvinfo : EIATTR_FRAME_SIZE
	.align		4
.L_23:
        /*0024*/ 	.byte	0x04, 0x11
        /*0026*/ 	.short	(.L_25 - .L_24)
	.align		4
.L_24:
        /*0028*/ 	.word	index@($__internal_0_$__cuda_sm10x_tcgen05_guardrail_trap_col_being_dealloced_not_returned_by_alloc)
        /*002c*/ 	.word	0x00000000


	//----- nvinfo : EIATTR_FRAME_SIZE
	.align		4
.L_25:
        /*0030*/ 	.byte	0x04, 0x11
        /*0032*/ 	.short	(.L_27 - .L_26)
	.align		4
.L_26:
        /*0034*/ 	.word	index@(_ZN7cutlass13device_kernelINS_4gemm6kernel13GemmUniversalIN4cute5tupleIJiiiiEEENS1_10collective13CollectiveMmaINS1_35MainloopSm100TmaUmmaWarpSpecializedILi3ELi2ELi4ENS5_IJNS4_1CILi1EEENSA_ILi2EEESB_EEEEENS5_IJNSA_ILi64EEENSA_ILi128EEESG_EEENS_6half_tENS5_IJlSB_lEEESI_SJ_NS4_8TiledMMAINS4_8MMA_AtomIJNS4_20SM100_MMA_F16BF16_SSISI_SI_fLi64ELi128ELNS4_4UMMA5MajorE0ELSO_0ELNSN_7ScaleInE0ELSP_0EEEEEENS4_6LayoutINS5_IJSB_SB_SB_EEENS5_IJNSA_ILi0EEESU_SU_EEEEENS5_IJNS4_10UnderscoreESX_SX_EEEEENS4_23SM90_TMA_LOAD_MULTICASTENS4_14ComposedLayoutINS4_7SwizzleILi3ELi4ELi3EEENS4_18smem_ptr_flag_bitsILi16EEENSS_INS5_IJNSA_ILi8EEESF_EEENS5_IJSF_SB_EEEEEEEvNS4_8identityENS4_13SM90_TMA_LOADES1A_vS1B_EENS_8epilogue10collective18CollectiveEpilogueINS1E_23Sm100TmaWarpSpecializedILi4ELi2ELi16ELb1ELb0EEEJSH_NS5_IJNSS_ISF_SB_EENSS_INSA_ILi32EEESB_EEEEESI_SJ_SI_SJ_NS1E_6fusion15FusionCallbacksIS1I_NS1N_17LinearCombinationISI_fSI_fLNS_15FloatRoundStyleE2EEESH_S1M_JEEENS4_5SM1004TMEM4LOAD26SM100_TMEM_LOAD_16dp256b4xES1C_NS11_INS12_ILi2ELi4ELi3EEES15_NSS_INS5_IJS16_S1K_EEENS5_IJS1K_SB_EEEEEEENS4_17SM75_U32x4_LDSM_NENS4_14SM90_TMA_STOREES21_NS4_17SM90_U32x4_STSM_NENS4_39AutoVectorizingCopyWithAssumedAlignmentILi128EEEEEEvvEEEEvNT_6ParamsE)
        /*0038*/ 	.word	0x00000000


	//----- nvinfo : EIATTR_MIN_STACK_SIZE
	.align		4
.L_27:
        /*003c*/ 	.byte	0x04, 0x12
        /*003e*/ 	.short	(.L_29 - .L_28)
	.align		4
.L_28:
        /*0040*/ 	.word	index@(_ZN7cutlass13device_kernelINS_4gemm6kernel13GemmUniversalIN4cute5tupleIJiiiiEEENS1_10collective13CollectiveMmaINS1_35MainloopSm100TmaUmmaWarpSpecializedILi3ELi2ELi4ENS5_IJNS4_1CILi1EEENSA_ILi2EEESB_EEEEENS5_IJNSA_ILi64EEENSA_ILi128EEESG_EEENS_6half_tENS5_IJlSB_lEEESI_SJ_NS4_8TiledMMAINS4_8MMA_AtomIJNS4_20SM100_MMA_F16BF16_SSISI_SI_fLi64ELi128ELNS4_4UMMA5MajorE0ELSO_0ELNSN_7ScaleInE0ELSP_0EEEEEENS4_6LayoutINS5_IJSB_SB_SB_EEENS5_IJNSA_ILi0EEESU_SU_EEEEENS5_IJNS4_10UnderscoreESX_SX_EEEEENS4_23SM90_TMA_LOAD_MULTICASTENS4_14ComposedLayoutINS4_7SwizzleILi3ELi4ELi3EEENS4_18smem_ptr_flag_bitsILi16EEENSS_INS5_IJNSA_ILi8EEESF_EEENS5_IJSF_SB_EEEEEEEvNS4_8identityENS4_13SM90_TMA_LOADES1A_vS1B_EENS_8epilogue10collective18CollectiveEpilogueINS1E_23Sm100TmaWarpSpecializedILi4ELi2ELi16ELb1ELb0EEEJSH_NS5_IJNSS_ISF_SB_EENSS_INSA_ILi32EEESB_EEEEESI_SJ_SI_SJ_NS1E_6fusion15FusionCallbacksIS1I_NS1N_17LinearCombinationISI_fSI_fLNS_15FloatRoundStyleE2EEESH_S1M_JEEENS4_5SM1004TMEM4LOAD26SM100_TMEM_LOAD_16dp256b4xES1C_NS11_INS12_ILi2ELi4ELi3EEES15_NSS_INS5_IJS16_S1K_EEENS5_IJS1K_SB_EEEEEEENS4_17SM75_U32x4_LDSM_NENS4_14SM90_TMA_STOREES21_NS4_17SM90_U32x4_STSM_NENS4_39AutoVectorizingCopyWithAssumedAlignmentILi128EEEEEEvvEEEEvNT_6ParamsE)
        /*0044*/ 	.word	0x00000000
.L_29:


//--------------------- .nv.compat                --------------------------
	.section	.nv.compat,"",@"SHT_CUDA_COMPAT_INFO"
	.align	4
        /*0000*/ 	.byte	0x02, 0x09, 0x01, 0x00, 0x02, 0x02, 0x02, 0x00, 0x02, 0x05, 0x05, 0x00, 0x03, 0x07, 0x01, 0x01
        /*0010*/ 	.byte	0x02, 0x03, 0x01, 0x00, 0x02, 0x06, 0x01, 0x00, 0x04, 0x0b, 0x08, 0x00, 0x09, 0x00, 0x00, 0x00
        /*0020*/ 	.byte	0x00, 0x00, 0x00, 0x00


//--------------------- .nv.info._ZN7cutlass13device_kernelINS_4gemm6kernel13GemmUniversalIN4cute5tupleIJiiiiEEENS1_10collective13CollectiveMmaINS1_35MainloopSm100TmaUmmaWarpSpecializedILi3ELi2ELi4ENS5_IJNS4_1CILi1EEENSA_ILi2EEESB_EEEEENS5_IJNSA_ILi64EEENSA_ILi128EEESG_EEENS_6half_tENS5_IJlSB_lEEESI_SJ_NS4_8TiledMMAINS4_8MMA_AtomIJNS4_20SM100_MMA_F16BF16_SSISI_SI_fLi64ELi128ELNS4_4UMMA5MajorE0ELSO_0ELNSN_7ScaleInE0ELSP_0EEEEEENS4_6LayoutINS5_IJSB_SB_SB_EEENS5_IJNSA_ILi0EEESU_SU_EEEEENS5_IJNS4_10UnderscoreESX_SX_EEEEENS4_23SM90_TMA_LOAD_MULTICASTENS4_14ComposedLayoutINS4_7SwizzleILi3ELi4ELi3EEENS4_18smem_ptr_flag_bitsILi16EEENSS_INS5_IJNSA_ILi8EEESF_EEENS5_IJSF_SB_EEEEEEEvNS4_8identityENS4_13SM90_TMA_LOADES1A_vS1B_EENS_8epilogue10collective18CollectiveEpilogueINS1E_23Sm100TmaWarpSpecializedILi4ELi2ELi16ELb1ELb0EEEJSH_NS5_IJNSS_ISF_SB_EENSS_INSA_ILi32EEESB_EEEEESI_SJ_SI_SJ_NS1E_6fusion15FusionCallbacksIS1I_NS1N_17LinearCombinationISI_fSI_fLNS_15FloatRoundStyleE2EEESH_S1M_JEEENS4_5SM1004TMEM4LOAD26SM100_TMEM_LOAD_16dp256b4xES1C_NS11_INS12_ILi2ELi4ELi3EEES15_NSS_INS5_IJS16_S1K_EEENS5_IJS1K_SB_EEEEEEENS4_17SM75_U32x4_LDSM_NENS4_14SM90_TMA_STOREES21_NS4_17SM90_U32x4_STSM_NENS4_39AutoVectorizingCopyWithAssumedAlignmentILi128EEEEEEvvEEEEvNT_6ParamsE --------------------------
	.section	.nv.info._ZN7cutlass13device_kernelINS_4gemm6kernel13GemmUniversalIN4cute5tupleIJiiiiEEENS1_10collective13CollectiveMmaINS1_35MainloopSm100TmaUmmaWarpSpecializedILi3ELi2ELi4ENS5_IJNS4_1CILi1EEENSA_ILi2EEESB_EEEEENS5_IJNSA_ILi64EEENSA_ILi128EEESG_EEENS_6half_tENS5_IJlSB_lEEESI_SJ_NS4_8TiledMMAINS4_8MMA_AtomIJNS4_20SM100_MMA_F16BF16_SSISI_SI_fLi64ELi128ELNS4_4UMMA5MajorE0ELSO_0ELNSN_7ScaleInE0ELSP_0EEEEEENS4_6LayoutINS5_IJSB_SB_SB_EEENS5_IJNSA_ILi0EEESU_SU_EEEEENS5_IJNS4_10UnderscoreESX_SX_EEEEENS4_23SM90_TMA_LOAD_MULTICASTENS4_14ComposedLayoutINS4_7SwizzleILi3ELi4ELi3EEENS4_18smem_ptr_flag_bitsILi16EEENSS_INS5_IJNSA_ILi8EEESF_EEENS5_IJSF_SB_EEEEEEEvNS4_8identityENS4_13SM90_TMA_LOADES1A_vS1B_EENS_8epilogue10collective18CollectiveEpilogueINS1E_23Sm100TmaWarpSpecializedILi4ELi2ELi16ELb1ELb0EEEJSH_NS5_IJNSS_ISF_SB_EENSS_INSA_ILi32EEESB_EEEEESI_SJ_SI_SJ_NS1E_6fusion15FusionCallbacksIS1I_NS1N_17LinearCombinationISI_fSI_fLNS_15FloatRoundStyleE2EEESH_S1M_JEEENS4_5SM1004TMEM4LOAD26SM100_TMEM_LOAD_16dp256b4xES1C_NS11_INS12_ILi2ELi4ELi3EEES15_NSS_INS5_IJS16_S1K_EEENS5_IJS1K_SB_EEEEEEENS4_17SM75_U32x4_LDSM_NENS4_14SM90_TMA_STOREES21_NS4_17SM90_U32x4_STSM_NENS4_39AutoVectorizingCopyWithAssumedAlignmentILi128EEEEEEvvEEEEvNT_6ParamsE,"",@"SHT_CUDA_INFO"
	.sectionflags	@""
	.align	4


	//----- nvinfo : EIATTR_CUDA_API_VERSION
	.align		4
        /*0000*/ 	.byte	0x04, 0x37
        /*0002*/ 	.short	(.L_31 - .L_30)
.L_30:
        /*0004*/ 	.word	0x00000082


	//----- nvinfo : EIATTR_KPARAM_INFO
	.align		4
.L_31:
        /*0008*/ 	.byte	0x04, 0x17
        /*000a*/ 	.short	(.L_33 - .L_32)
.L_32:
        /*000c*/ 	.word	0x00000000
        /*0010*/ 	.short	0x0000
        /*0012*/ 	.short	0x0000
        /*0014*/ 	.byte	0x00, 0xf0, 0x01, 0x20


	//----- nvinfo : EIATTR_AT_ENTRY_FRAGMENTS
	.align		4
.L_33:
        /*0018*/ 	.byte	0x04, 0x4f
        /*001a*/ 	.short	(.L_35 - .L_34)


	//   ....[0]....
.L_34:
        /*001c*/ 	.word	0x00000006


	//----- nvinfo : EIATTR_RESERVED_SMEM_USED
	.align		4
.L_35:
        /*0020*/ 	.byte	0x01, 0x41
	.zero		2


	//----- nvinfo : EIATTR_SPARSE_MMA_MASK
	.align		4
        /*0024*/ 	.byte	0x03, 0x50
        /*0026*/ 	.short	0x0000


	//----- nvinfo : EIATTR_TCGEN05_1CTA_USED
	.align		4
        /*0028*/ 	.byte	0x01, 0x51
	.zero		2


	//----- nvinfo : EIATTR_MAXREG_COUNT
	.align		4
        /*002c*/ 	.byte	0x03, 0x1b
        /*002e*/ 	.short	0x00ff


	//----- nvinfo : EIATTR_NUM_BARRIERS
	.align		4
        /*0030*/ 	.byte	0x02, 0x4c
        /*0032*/ 	.byte	0x07
	.zero		1


	//----- nvinfo : EIATTR_EXTERNS
	.align		4
        /*0034*/ 	.byte	0x04, 0x0f
        /*0036*/ 	.short	(.L_37 - .L_36)


	//   ....[0]....
	.align		4
.L_36:
        /*0038*/ 	.word	index@(__assertfail)


	//----- nvinfo : EIATTR_MERCURY_ISA_VERSION
	.align		4
.L_37:
        /*003c*/ 	.byte	0x03, 0x5f
        /*003e*/ 	.short	0x0101


	//----- nvinfo : EIATTR_INT_WARP_WIDE_INSTR_OFFSETS
	.align		4
        /*0040*/ 	.byte	0x04, 0x31
        /*0042*/ 	.short	(.L_39 - .L_38)


	//   ....[0]....
.L_38:
        /*0044*/ 	.word	0x00003f60


	//   ....[1]....
        /*0048*/ 	.word	0x00003f90


	//   ....[2]....
        /*004c*/ 	.word	0x00003fb0


	//   ....[3]....
        /*0050*/ 	.word	0x00004af0


	//   ....[4]....
        /*0054*/ 	.word	0x00004b60


	//   ....[5]....
        /*0058*/ 	.word	0x00004c40


	//   ....[6]....
        /*005c*/ 	.word	0x00004cc0


	//   ....[7]....
        /*0060*/ 	.word	0x00004dc0


	//   ....[8]....
        /*0064*/ 	.word	0x00004e40


	//   ....[9]....
        /*0068*/ 	.word	0x00004f30


	//   ....[10]....
        /*006c*/ 	.word	0x00004fe0


	//----- nvinfo : EIATTR_COOP_GROUP_MASK_REGIDS
	.align		4
.L_39:
        /*0070*/ 	.byte	0x04, 0x29
        /*0072*/ 	.short	(.L_41 - .L_40)


	//   ....[0]....
.L_40:
        /*0074*/ 	.word	0xffffffff


	//   ....[1]....
        /*0078*/ 	.word	0xffffffff


	//   ....[2]....
        /*007c*/ 	.word	0xffffffff


	//   ....[3]....
        /*0080*/ 	.word	0xffffffff


	//   ....[4]....
        /*0084*/ 	.word	0xffffffff


	//   ....[5]....
        /*0088*/ 	.word	0xffffffff


	//   ....[6]....
        /*008c*/ 	.word	0xffffffff


	//   ....[7]....
        /*0090*/ 	.word	0xffffffff


	//   ....[8]....
        /*0094*/ 	.word	0xffffffff


	//   ....[9]....
        /*0098*/ 	.word	0xffffffff


	//   ....[10]....
        /*009c*/ 	.word	0xffffffff


	//   ....[11]....
        /*00a0*/ 	.word	0xffffffff


	//   ....[12]....
        /*00a4*/ 	.word	0xffffffff


	//   ....[13]....
        /*00a8*/ 	.word	0xffffffff


	//----- nvinfo : EIATTR_COOP_GROUP_INSTR_OFFSETS
	.align		4
.L_41:
        /*00ac*/ 	.byte	0x04, 0x28
        /*00ae*/ 	.short	(.L_43 - .L_42)


	//   ....[0]....
.L_42:
        /*00b0*/ 	.word	0x00000080


	//   ....[1]....
        /*00b4*/ 	.word	0x000004f0


	//   ....[2]....
        /*00b8*/ 	.word	0x00000680


	//   ....[3]....
        /*00bc*/ 	.word	0x00000820


	//   ....[4]....
        /*00c0*/ 	.word	0x00000920


	//   ....[5]....
        /*00c4*/ 	.word	0x00000a90


	//   ....[6]....
        /*00c8*/ 	.word	0x00000c30


	//   ....[7]....
        /*00cc*/ 	.word	0x00000de0


	//   ....[8]....
        /*00d0*/ 	.word	0x00002170


	//   ....[9]....
        /*00d4*/ 	.word	0x00002f90


	//   ....[10]....
        /*00d8*/ 	.word	0x000031a0


	//   ....[11]....
        /*00dc*/ 	.word	0x000031d0


	//   ....[12]....
        /*00e0*/ 	.word	0x00003e40


	//   ....[13]....
        /*00e4*/ 	.word	0x00004070


	//----- nvinfo : EIATTR_VRC_CTA_INIT_COUNT
	.align		4
.L_43:
        /*00e8*/ 	.byte	0x02, 0x4a
        /*00ea*/ 	.byte	0x80
	.zero		1


	//----- nvinfo : EIATTR_SYSCALL_OFFSETS
	.align		4
        /*00ec*/ 	.byte	0x04, 0x46
        /*00ee*/ 	.short	(.L_45 - .L_44)


	//   ....[0]....
.L_44:
        /*00f0*/ 	.word	0x00005c70


	//   ....[1]....
        /*00f4*/ 	.word	0x00005d60


	//   ....[2]....
        /*00f8*/ 	.word	0x00006520


	//   ....[3]....
        /*00fc*/ 	.word	0x00006dd0


	//   ....[4]....
        /*0100*/ 	.word	0x00007660


	//   ....[5]....
        /*0104*/ 	.word	0x00007ef0


	//----- nvinfo : EIATTR_MBARRIER_INSTR_OFFSETS
	.align		4
.L_45:
        /*0108*/ 	.byte	0x04, 0x39
        /*010a*/ 	.short	(.L_47 - .L_46)


	//   ....[0]....
.L_46:
        /*010c*/ 	.word	0x00000610
        /*0110*/ 	.word	0x000000ff
        /*0114*/ 	.word	0x00000000
        /*0118*/ 	.short	0x0100
        /*011a*/ 	.byte	0x04
	.zero		1


	//   ....[1]....
        /*011c*/ 	.word	0x00000620
        /*0120*/ 	.word	0x000000ff
        /*0124*/ 	.word	0x00000018
        /*0128*/ 	.short	0x0100
        /*012a*/ 	.byte	0x04
	.zero		1


	//   ....[2]....
        /*012c*/ 	.word	0x00000630
        /*0130*/ 	.word	0x000000ff
        /*0134*/ 	.word	0x00000008
        /*0138*/ 	.short	0x0100
        /*013a*/ 	.byte	0x04
	.zero		1


	//   ....[3]....
        /*013c*/ 	.word	0x00000640
        /*0140*/ 	.word	0x000000ff
        /*0144*/ 	.word	0x00000020
        /*0148*/ 	.short	0x0100
        /*014a*/ 	.byte	0x04
	.zero		1


	//   ....[4]....
        /*014c*/ 	.word	0x00000650
        /*0150*/ 	.word	0x000000ff
        /*0154*/ 	.word	0x00000010
        /*0158*/ 	.short	0x0100
        /*015a*/ 	.byte	0x04
	.zero		1


	//   ....[5]....
        /*015c*/ 	.word	0x00000660
        /*0160*/ 	.word	0x000000ff
        /*0164*/ 	.word	0x00000028
        /*0168*/ 	.short	0x0100
        /*016a*/ 	.byte	0x04
	.zero		1


	//   ....[6]....
        /*016c*/ 	.word	0x00000790
        /*0170*/ 	.word	0x000000ff
        /*0174*/ 	.word	0x00000030
        /*0178*/ 	.short	0x0100
        /*017a*/ 	.byte	0x04
	.zero		1


	//   ....[7]....
        /*017c*/ 	.word	0x000007a0
        /*0180*/ 	.word	0x000000ff
        /*0184*/ 	.word	0x00000050
        /*0188*/ 	.short	0x0100
        /*018a*/ 	.byte	0x04
	.zero		1


	//   ....[8]....
        /*018c*/ 	.word	0x000007b0
        /*0190*/ 	.word	0x000000ff
        /*0194*/ 	.word	0x00000038
        /*0198*/ 	.short	0x0100
        /*019a*/ 	.byte	0x04
	.zero		1


	//   ....[9]....
        /*019c*/ 	.word	0x000007c0
        /*01a0*/ 	.word	0x000000ff
        /*01a4*/ 	.word	0x00000058
        /*01a8*/ 	.short	0x0100
        /*01aa*/ 	.byte	0x04
	.zero		1


	//   ....[10]....
        /*01ac*/ 	.word	0x000007d0
        /*01b0*/ 	.word	0x000000ff
        /*01b4*/ 	.word	0x00000040
        /*01b8*/ 	.short	0x0100
        /*01ba*/ 	.byte	0x04
	.zero		1


	//   ....[11]....
        /*01bc*/ 	.word	0x000007e0
        /*01c0*/ 	.word	0x000000ff
        /*01c4*/ 	.word	0x00000060
        /*01c8*/ 	.short	0x0100
        /*01ca*/ 	.byte	0x04
	.zero		1


	//   ....[12]....
        /*01cc*/ 	.word	0x000007f0
        /*01d0*/ 	.word	0x000000ff
        /*01d4*/ 	.word	0x00000048
        /*01d8*/ 	.short	0x0100
        /*01da*/ 	.byte	0x04
	.zero		1


	//   ....[13]....
        /*01dc*/ 	.word	0x00000800
        /*01e0*/ 	.word	0x000000ff
        /*01e4*/ 	.word	0x00000068
        /*01e8*/ 	.short	0x0100
        /*01ea*/ 	.byte	0x04
	.zero		1


	//   ....[14]....
        /*01ec*/ 	.word	0x000008f0
        /*01f0*/ 	.word	0x000000ff
        /*01f4*/ 	.word	0x00000070
        /*01f8*/ 	.short	0x0100
        /*01fa*/ 	.byte	0x06
	.zero		1


	//   ....[15]....
        /*01fc*/ 	.word	0x00000900
        /*0200*/ 	.word	0x000000ff
        /*0204*/ 	.word	0x00000078
        /*0208*/ 	.short	0x0100
        /*020a*/ 	.byte	0x06
	.zero		1


	//   ....[16]....
        /*020c*/ 	.word	0x00000a40
        /*0210*/ 	.word	0x000000ff
        /*0214*/ 	.word	0x00000080
        /*0218*/ 	.short	0x0100
        /*021a*/ 	.byte	0x06
	.zero		1


	//   ....[17]....
        /*021c*/ 	.word	0x00000a50
        /*0220*/ 	.word	0x000000ff
        /*0224*/ 	.word	0x00000090
        /*0228*/ 	.short	0x0100
        /*022a*/ 	.byte	0x06
	.zero		1


	//   ....[18]....
        /*022c*/ 	.word	0x00000a60
        /*0230*/ 	.word	0x000000ff
        /*0234*/ 	.word	0x00000088
        /*0238*/ 	.short	0x0100
        /*023a*/ 	.byte	0x06
	.zero		1


	//   ....[19]....
        /*023c*/ 	.word	0x00000a70
        /*0240*/ 	.word	0x000000ff
        /*0244*/ 	.word	0x00000098
        /*0248*/ 	.short	0x0100
        /*024a*/ 	.byte	0x06
	.zero		1


	//   ....[20]....
        /*024c*/ 	.word	0x00000ba0
        /*0250*/ 	.word	0x000000ff
        /*0254*/ 	.word	0x000000a0
        /*0258*/ 	.short	0x0100
        /*025a*/ 	.byte	0x04
	.zero		1


	//   ....[21]....
        /*025c*/ 	.word	0x00000bb0
        /*0260*/ 	.word	0x000000ff
        /*0264*/ 	.word	0x000000c0
        /*0268*/ 	.short	0x0100
        /*026a*/ 	.byte	0x04
	.zero		1


	//   ....[22]....
        /*026c*/ 	.word	0x00000bc0
        /*0270*/ 	.word	0x000000ff
        /*0274*/ 	.word	0x000000a8
        /*0278*/ 	.short	0x0100
        /*027a*/ 	.byte	0x04
	.zero		1


	//   ....[23]....
        /*027c*/ 	.word	0x00000bd0
        /*0280*/ 	.word	0x000000ff
        /*0284*/ 	.word	0x000000c8
        /*0288*/ 	.short	0x0100
        /*028a*/ 	.byte	0x04
	.zero		1


	//   ....[24]....
        /*028c*/ 	.word	0x00000be0
        /*0290*/ 	.word	0x000000ff
        /*0294*/ 	.word	0x000000b0
        /*0298*/ 	.short	0x0100
        /*029a*/ 	.byte	0x04
	.zero		1


	//   ....[25]....
        /*029c*/ 	.word	0x00000bf0
        /*02a0*/ 	.word	0x000000ff
        /*02a4*/ 	.word	0x000000d0
        /*02a8*/ 	.short	0x0100
        /*02aa*/ 	.byte	0x04
	.zero		1


	//   ....[26]....
        /*02ac*/ 	.word	0x00000c00
        /*02b0*/ 	.word	0x000000ff
        /*02b4*/ 	.word	0x000000b8
        /*02b8*/ 	.short	0x0100
        /*02ba*/ 	.byte	0x04
	.zero		1


	//   ....[27]....
        /*02bc*/ 	.word	0x00000c10
        /*02c0*/ 	.word	0x000000ff
        /*02c4*/ 	.word	0x000000d8
        /*02c8*/ 	.short	0x0100
        /*02ca*/ 	.byte	0x04
	.zero		1


	//   ....[28]....
        /*02cc*/ 	.word	0x00000d00
        /*02d0*/ 	.word	0x000000ff
        /*02d4*/ 	.word	0x000000e0
        /*02d8*/ 	.short	0x0100
        /*02da*/ 	.byte	0x04
	.zero		1


	//   ....[29]....
        /*02dc*/ 	.word	0x00000d10
        /*02e0*/ 	.word	0x000000ff
        /*02e4*/ 	.word	0x000000f0
        /*02e8*/ 	.short	0x0100
        /*02ea*/ 	.byte	0x04
	.zero		1


	//   ....[30]....
        /*02ec*/ 	.word	0x00000d20
        /*02f0*/ 	.word	0x000000ff
        /*02f4*/ 	.word	0x000000e8
        /*02f8*/ 	.short	0x0100
        /*02fa*/ 	.byte	0x04
	.zero		1


	//   ....[31]....
        /*02fc*/ 	.word	0x00000d30
        /*0300*/ 	.word	0x000000ff
        /*0304*/ 	.word	0x000000f8
        /*0308*/ 	.short	0x0100
        /*030a*/ 	.byte	0x04
	.zero		1


	//   ....[32]....
        /*030c*/ 	.word	0x00001870
        /*0310*/ 	.word	0x00000000
        /*0314*/ 	.word	0x000000f0
        /*0318*/ 	.short	0x010a
        /*031a*/ 	.byte	0xff
	.zero		1


	//   ....[33]....
        /*031c*/ 	.word	0x000018a0
        /*0320*/ 	.word	0x00000000
        /*0324*/ 	.word	0x000000e0
        /*0328*/ 	.short	0x0101
        /*032a*/ 	.byte	0xff
	.zero		1


	//   ....[34]....
        /*032c*/ 	.word	0x00001970
        /*0330*/ 	.word	0x000000ff
        /*0334*/ 	.word	0x00000018
        /*0338*/ 	.short	0x010a
        /*033a*/ 	.byte	0x04
	.zero		1


	//   ....[35]....
        /*033c*/ 	.word	0x000019f0
        /*0340*/ 	.word	0x000000ff
        /*0344*/ 	.word	0x00000018
        /*0348*/ 	.short	0x010a
        /*034a*/ 	.byte	0x21
	.zero		1


	//   ....[36]....
        /*034c*/ 	.word	0x00001b80
        /*0350*/ 	.word	0x000000ff
        /*0354*/ 	.word	0x00000018
        /*0358*/ 	.short	0x010a
        /*035a*/ 	.byte	0x05
	.zero		1


	//   ....[37]....
        /*035c*/ 	.word	0x00001d70
        /*0360*/ 	.word	0x000000ff
        /*0364*/ 	.word	0x00000078
        /*0368*/ 	.short	0x0101
        /*036a*/ 	.byte	0x0d
	.zero		1


	//   ....[38]....
        /*036c*/ 	.word	0x00001d90
        /*0370*/ 	.word	0x000000ff
        /*0374*/ 	.word	0x00000018
        /*0378*/ 	.short	0x010a
        /*037a*/ 	.byte	0x04
	.zero		1


	//   ....[39]....
        /*037c*/ 	.word	0x00001e10
        /*0380*/ 	.word	0x000000ff
        /*0384*/ 	.word	0x00000018
        /*0388*/ 	.short	0x010a
        /*038a*/ 	.byte	0x21
	.zero		1


	//   ....[40]....
        /*038c*/ 	.word	0x00001fa0
        /*0390*/ 	.word	0x000000ff
        /*0394*/ 	.word	0x00000018
        /*0398*/ 	.short	0x010a
        /*039a*/ 	.byte	0x05
	.zero		1


	//   ....[41]....
        /*039c*/ 	.word	0x000021a0
        /*03a0*/ 	.word	0x00000003
        /*03a4*/ 	.word	0x00000080
        /*03a8*/ 	.short	0x010a
        /*03aa*/ 	.byte	0xff
	.zero		1


	//   ....[42]....
        /*03ac*/ 	.word	0x000022f0
        /*03b0*/ 	.word	0x00000000
        /*03b4*/ 	.word	0x00000000
        /*03b8*/ 	.short	0x0101
        /*03ba*/ 	.byte	0xff
	.zero		1


	//   ....[43]....
        /*03bc*/ 	.word	0x000028a0
        /*03c0*/ 	.word	0x000000ff
        /*03c4*/ 	.word	0x00000000
        /*03c8*/ 	.short	0x010a
        /*03ca*/ 	.byte	0x04
	.zero		1


	//   ....[44]....
        /*03cc*/ 	.word	0x00002930
        /*03d0*/ 	.word	0x000000ff
        /*03d4*/ 	.word	0x00000000
        /*03d8*/ 	.short	0x010a
        /*03da*/ 	.byte	0x05
	.zero		1


	//   ....[45]....
        /*03dc*/ 	.word	0x000029d0
        /*03e0*/ 	.word	0x00000000
        /*03e4*/ 	.word	0x00000000
        /*03e8*/ 	.short	0x010a
        /*03ea*/ 	.byte	0xff
	.zero		1


	//   ....[46]....
        /*03ec*/ 	.word	0x00002af0
        /*03f0*/ 	.word	0x00000002
        /*03f4*/ 	.word	0x000000e0
        /*03f8*/ 	.short	0x010a
        /*03fa*/ 	.byte	0xff
	.zero		1


	//   ....[47]....
        /*03fc*/ 	.word	0x00002b60
        /*0400*/ 	.word	0x00000002
        /*0404*/ 	.word	0x00000000
        /*0408*/ 	.short	0x0101
        /*040a*/ 	.byte	0xff
	.zero		1


	//   ....[48]....
        /*040c*/ 	.word	0x00002b80
        /*0410*/ 	.word	0x000000ff
        /*0414*/ 	.word	0x00000090
        /*0418*/ 	.short	0x010a
        /*041a*/ 	.byte	0x04
	.zero		1


	//   ....[49]....
        /*041c*/ 	.word	0x00002ca0
        /*0420*/ 	.word	0x00000002
        /*0424*/ 	.word	0x00000080
        /*0428*/ 	.short	0x010a
        /*042a*/ 	.byte	0xff
	.zero		1


	//   ....[50]....
        /*042c*/ 	.word	0x00002da0
        /*0430*/ 	.word	0x00000002
        /*0434*/ 	.word	0x00000000
        /*0438*/ 	.short	0x0101
        /*043a*/ 	.byte	0xff
	.zero		1


	//   ....[51]....
        /*043c*/ 	.word	0x00002e30
        /*0440*/ 	.word	0x000000ff
        /*0444*/ 	.word	0x00000090
        /*0448*/ 	.short	0x0106
        /*044a*/ 	.byte	0x04
	.zero		1


	//   ....[52]....
        /*044c*/ 	.word	0x00002e50
        /*0450*/ 	.word	0x000000ff
        /*0454*/ 	.word	0x00000090
        /*0458*/ 	.short	0x010a
        /*045a*/ 	.byte	0x04
	.zero		1


	//   ....[53]....
        /*045c*/ 	.word	0x00002ee0
        /*0460*/ 	.word	0x000000ff
        /*0464*/ 	.word	0x00000090
        /*0468*/ 	.short	0x0106
        /*046a*/ 	.byte	0x07
	.zero		1


	//   ....[54]....
        /*046c*/ 	.word	0x00002f20
        /*0470*/ 	.word	0x00000000
        /*0474*/ 	.word	0x00000090
        /*0478*/ 	.short	0x010a
        /*047a*/ 	.byte	0xff
	.zero		1


	//   ....[55]....
        /*047c*/ 	.word	0x000034f0
        /*0480*/ 	.word	0x00000000
        /*0484*/ 	.word	0x00000080
        /*0488*/ 	.short	0x010a
        /*048a*/ 	.byte	0xff
	.zero		1


	//   ....[56]....
        /*048c*/ 	.word	0x000035f0
        /*0490*/ 	.word	0x00000003
        /*0494*/ 	.word	0x00000000
        /*0498*/ 	.short	0x0101
        /*049a*/ 	.byte	0xff
	.zero		1


	//   ....[57]....
        /*049c*/ 	.word	0x00003600
        /*04a0*/ 	.word	0x000000ff
        /*04a4*/ 	.word	0x00000000
        /*04a8*/ 	.short	0x010a
        /*04aa*/ 	.byte	0x04
	.zero		1


	//   ....[58]....
        /*04ac*/ 	.word	0x00003680
        /*04b0*/ 	.word	0x000000ff
        /*04b4*/ 	.word	0x000000c0
        /*04b8*/ 	.short	0x010a
        /*04ba*/ 	.byte	0x2e
	.zero		1


	//   ....[59]....
        /*04bc*/ 	.word	0x00003760
        /*04c0*/ 	.word	0x000000ff
        /*04c4*/ 	.word	0x00000000
        /*04c8*/ 	.short	0x010a
        /*04ca*/ 	.byte	0x07
	.zero		1


	//   ....[60]....
        /*04cc*/ 	.word	0x000038a0
        /*04d0*/ 	.word	0x000000ff
        /*04d4*/ 	.word	0x00000000
        /*04d8*/ 	.short	0x010a
        /*04da*/ 	.byte	0x04
	.zero		1


	//   ....[61]....
        /*04dc*/ 	.word	0x00003c70
        /*04e0*/ 	.word	0x000000ff
        /*04e4*/ 	.word	0x00000000
        /*04e8*/ 	.short	0x010a
        /*04ea*/ 	.byte	0x04
	.zero		1


	//   ....[62]....
        /*04ec*/ 	.word	0x00003d00
        /*04f0*/ 	.word	0x000000ff
        /*04f4*/ 	.word	0x00000000
        /*04f8*/ 	.short	0x010a
        /*04fa*/ 	.byte	0x05
	.zero		1


	//   ....[63]....
        /*04fc*/ 	.word	0x00003d90
        /*0500*/ 	.word	0x000000ff
        /*0504*/ 	.word	0x00000000
        /*0508*/ 	.short	0x010a
        /*050a*/ 	.byte	0x05
	.zero		1


	//   ....[64]....
        /*050c*/ 	.word	0x00003e20
        /*0510*/ 	.word	0x000000ff
        /*0514*/ 	.word	0x00000000
        /*0518*/ 	.short	0x010a
        /*051a*/ 	.byte	0x04
	.zero		1


	//   ....[65]....
        /*051c*/ 	.word	0x000042f0
        /*0520*/ 	.word	0x0000000c
        /*0524*/ 	.word	0x00000080
        /*0528*/ 	.short	0x010a
        /*052a*/ 	.byte	0xff
	.zero		1


	//   ....[66]....
        /*052c*/ 	.word	0x00004460
        /*0530*/ 	.word	0x00000000
        /*0534*/ 	.word	0x00000000
        /*0538*/ 	.short	0x0101
        /*053a*/ 	.byte	0xff
	.zero		1


	//   ....[67]....
        /*053c*/ 	.word	0x000048f0
        /*0540*/ 	.word	0x000000ff
        /*0544*/ 	.word	0x00000078
        /*0548*/ 	.short	0x010a
        /*054a*/ 	.byte	0x15
	.zero		1


	//   ....[68]....
        /*054c*/ 	.word	0x00004a70
        /*0550*/ 	.word	0x000000ff
        /*0554*/ 	.word	0x00000050
        /*0558*/ 	.short	0x010a
        /*055a*/ 	.byte	0x15
	.zero		1


	//   ....[69]....
        /*055c*/ 	.word	0x00004bf0
        /*0560*/ 	.word	0x000000ff
        /*0564*/ 	.word	0x00000030
        /*0568*/ 	.short	0x010b
        /*056a*/ 	.byte	0x15
	.zero		1


	//   ....[70]....
        /*056c*/ 	.word	0x00004c00
        /*0570*/ 	.word	0x000000ff
        /*0574*/ 	.word	0x00000000
        /*0578*/ 	.short	0x0101
        /*057a*/ 	.byte	0x06
	.zero		1


	//   ....[71]....
        /*057c*/ 	.word	0x00004c10
        /*0580*/ 	.word	0x000000ff
        /*0584*/ 	.word	0x00000058
        /*0588*/ 	.short	0x010a
        /*058a*/ 	.byte	0x15
	.zero		1


	//   ....[72]....
        /*058c*/ 	.word	0x00004d70
        /*0590*/ 	.word	0x000000ff
        /*0594*/ 	.word	0x00000038
        /*0598*/ 	.short	0x010b
        /*059a*/ 	.byte	0x15
	.zero		1


	//   ....[73]....
        /*059c*/ 	.word	0x00004d80
        /*05a0*/ 	.word	0x000000ff
        /*05a4*/ 	.word	0x00000000
        /*05a8*/ 	.short	0x0101
        /*05aa*/ 	.byte	0x06
	.zero		1


	//   ....[74]....
        /*05ac*/ 	.word	0x00004d90
        /*05b0*/ 	.word	0x000000ff
        /*05b4*/ 	.word	0x00000060
        /*05b8*/ 	.short	0x010a
        /*05ba*/ 	.byte	0x15
	.zero		1


	//   ....[75]....
        /*05bc*/ 	.word	0x00004ee0
        /*05c0*/ 	.word	0x000000ff
        /*05c4*/ 	.word	0x00000040
        /*05c8*/ 	.short	0x010b
        /*05ca*/ 	.byte	0x15
	.zero		1


	//   ....[76]....
        /*05cc*/ 	.word	0x00004ef0
        /*05d0*/ 	.word	0x000000ff
        /*05d4*/ 	.word	0x00000000
        /*05d8*/ 	.short	0x0101
        /*05da*/ 	.byte	0x06
	.zero		1


	//   ....[77]....
        /*05dc*/ 	.word	0x00004f00
        /*05e0*/ 	.word	0x000000ff
        /*05e4*/ 	.word	0x00000068
        /*05e8*/ 	.short	0x010a
        /*05ea*/ 	.byte	0x15
	.zero		1


	//   ....[78]....
        /*05ec*/ 	.word	0x000050f0
        /*05f0*/ 	.word	0x000000ff
        /*05f4*/ 	.word	0x00000048
        /*05f8*/ 	.short	0x010b
        /*05fa*/ 	.byte	0x15
	.zero		1


	//   ....[79]....
        /*05fc*/ 	.word	0x00005100
        /*0600*/ 	.word	0x000000ff
        /*0604*/ 	.word	0x00000000
        /*0608*/ 	.short	0x0101
        /*060a*/ 	.byte	0x25
	.zero		1


	//   ....[80]....
        /*060c*/ 	.word	0x00005130
        /*0610*/ 	.word	0x000000ff
        /*0614*/ 	.word	0x00000050
        /*0618*/ 	.short	0x010a
        /*061a*/ 	.byte	0x15
	.zero		1


	//   ....[81]....
        /*061c*/ 	.word	0x00005150
        /*0620*/ 	.word	0x000000ff
        /*0624*/ 	.word	0x00000058
        /*0628*/ 	.short	0x010a
        /*062a*/ 	.byte	0x15
	.zero		1


	//   ....[82]....
        /*062c*/ 	.word	0x00005170
        /*0630*/ 	.word	0x000000ff
        /*0634*/ 	.word	0x00000060
        /*0638*/ 	.short	0x010a
        /*063a*/ 	.byte	0x15
	.zero		1


	//   ....[83]....
        /*063c*/ 	.word	0x000051b0
        /*0640*/ 	.word	0x00000000
        /*0644*/ 	.word	0x00000068
        /*0648*/ 	.short	0x010a
        /*064a*/ 	.byte	0xff
	.zero		1


	//   ....[84]....
        /*064c*/ 	.word	0x00005500
        /*0650*/ 	.word	0x00000003
        /*0654*/ 	.word	0x00000080
        /*0658*/ 	.short	0x010a
        /*065a*/ 	.byte	0xff
	.zero		1


	//   ....[85]....
        /*065c*/ 	.word	0x00005680
        /*0660*/ 	.word	0x00000000
        /*0664*/ 	.word	0x00000000
        /*0668*/ 	.short	0x0101
        /*066a*/ 	.byte	0xff
	.zero		1


	//   ....[86]....
        /*066c*/ 	.word	0x000061d0
        /*0670*/ 	.word	0x000000ff
        /*0674*/ 	.word	0x00000030
        /*0678*/ 	.short	0x010a
        /*067a*/ 	.byte	0x2c
	.zero		1


	//   ....[87]....
        /*067c*/ 	.word	0x00006210
        /*0680*/ 	.word	0x0000001a
        /*0684*/ 	.word	0x000000a0
        /*0688*/ 	.short	0x010a
        /*068a*/ 	.byte	0xff
	.zero		1


	//   ....[88]....
        /*068c*/ 	.word	0x00006320
        /*0690*/ 	.word	0x000000ff
        /*0694*/ 	.word	0x00000030
        /*0698*/ 	.short	0x010a
        /*069a*/ 	.byte	0x2c
	.zero		1


	//   ....[89]....
        /*069c*/ 	.word	0x00006400
        /*06a0*/ 	.word	0x0000001a
        /*06a4*/ 	.word	0x000000a0
        /*06a8*/ 	.short	0x010a
        /*06aa*/ 	.byte	0xff
	.zero		1


	//   ....[90]....
        /*06ac*/ 	.word	0x00006b30
        /*06b0*/ 	.word	0x00000000
        /*06b4*/ 	.word	0x00000000
        /*06b8*/ 	.short	0x0101
        /*06ba*/ 	.byte	0xff
	.zero		1


	//   ....[91]....
        /*06bc*/ 	.word	0x00006b40
        /*06c0*/ 	.word	0x00000002
        /*06c4*/ 	.word	0x00000030
        /*06c8*/ 	.short	0x010a
        /*06ca*/ 	.byte	0xff
	.zero		1


	//   ....[92]....
        /*06cc*/ 	.word	0x00006c00
        /*06d0*/ 	.word	0x00000002
        /*06d4*/ 	.word	0x00000030
        /*06d8*/ 	.short	0x010a
        /*06da*/ 	.byte	0xff
	.zero		1


	//   ....[93]....
        /*06dc*/ 	.word	0x000073c0
        /*06e0*/ 	.word	0x00000000
        /*06e4*/ 	.word	0x00000000
        /*06e8*/ 	.short	0x0101
        /*06ea*/ 	.byte	0xff
	.zero		1


	//   ....[94]....
        /*06ec*/ 	.word	0x000073e0
        /*06f0*/ 	.word	0x00000002
        /*06f4*/ 	.word	0x00000030
        /*06f8*/ 	.short	0x010a
        /*06fa*/ 	.byte	0xff
	.zero		1


	//   ....[95]....
        /*06fc*/ 	.word	0x00007490
        /*0700*/ 	.word	0x00000002
        /*0704*/ 	.word	0x00000030
        /*0708*/ 	.short	0x010a
        /*070a*/ 	.byte	0xff
	.zero		1


	//   ....[96]....
        /*070c*/ 	.word	0x00007c50
        /*0710*/ 	.word	0x00000000
        /*0714*/ 	.word	0x00000000
        /*0718*/ 	.short	0x0101
        /*071a*/ 	.byte	0xff
	.zero		1


	//   ....[97]....
        /*071c*/ 	.word	0x00007c70
        /*0720*/ 	.word	0x00000003
        /*0724*/ 	.word	0x00000030
        /*0728*/ 	.short	0x010a
        /*072a*/ 	.byte	0xff
	.zero		1


	//   ....[98]....
        /*072c*/ 	.word	0x00007d20
        /*0730*/ 	.word	0x00000003
        /*0734*/ 	.word	0x00000030
        /*0738*/ 	.short	0x010a
        /*073a*/ 	.byte	0xff
	.zero		1


	//   ....[99]....
        /*073c*/ 	.word	0x000080c0
        /*0740*/ 	.word	0x000000ff
        /*0744*/ 	.word	0x00000000
        /*0748*/ 	.short	0x0101
        /*074a*/ 	.byte	0x04
	.zero		1


	//   ....[100]....
        /*074c*/ 	.word	0x00008540
        /*0750*/ 	.word	0x00000000
        /*0754*/ 	.word	0x00000000
        /*0758*/ 	.short	0x0101
        /*075a*/ 	.byte	0xff
	.zero		1


	//   ....[101]....
        /*075c*/ 	.word	0x000087d0
        /*0760*/ 	.word	0x000000ff
        /*0764*/ 	.word	0x00000000
        /*0768*/ 	.short	0x0101
        /*076a*/ 	.byte	0x04
	.zero		1


	//   ....[102]....
        /*076c*/ 	.word	0x000087f0
        /*0770*/ 	.word	0x00000000
        /*0774*/ 	.word	0x000000f0
        /*0778*/ 	.short	0x010a
        /*077a*/ 	.byte	0xff
	.zero		1


	//   ....[103]....
        /*077c*/ 	.word	0x00008850
        /*0780*/ 	.word	0x00000000
        /*0784*/ 	.word	0x00000018
        /*0788*/ 	.short	0x010a
        /*078a*/ 	.byte	0xff
	.zero		1


	//   ....[104]....
        /*078c*/ 	.word	0x000088b0
        /*0790*/ 	.word	0x00000000
        /*0794*/ 	.word	0x00000018
        /*0798*/ 	.short	0x010a
        /*079a*/ 	.byte	0xff
	.zero		1


	//   ....[105]....
        /*079c*/ 	.word	0x00008900
        /*07a0*/ 	.word	0x00000003
        /*07a4*/ 	.word	0x00000080
        /*07a8*/ 	.short	0x010a
        /*07aa*/ 	.byte	0xff
	.zero		1


	//   ....[106]....
        /*07ac*/ 	.word	0x00008960
        /*07b0*/ 	.word	0x00000000
        /*07b4*/ 	.word	0x00000000
        /*07b8*/ 	.short	0x010a
        /*07ba*/ 	.byte	0xff
	.zero		1


	//   ....[107]....
        /*07bc*/ 	.word	0x000089c0
        /*07c0*/ 	.word	0x00000000
        /*07c4*/ 	.word	0x00000000
        /*07c8*/ 	.short	0x010a
        /*07ca*/ 	.byte	0xff
	.zero		1


	//   ....[108]....
        /*07cc*/ 	.word	0x00008a10
        /*07d0*/ 	.word	0x00000002
        /*07d4*/ 	.word	0x000000e0
        /*07d8*/ 	.short	0x010a
        /*07da*/ 	.byte	0xff
	.zero		1


	//   ....[109]....
        /*07dc*/ 	.word	0x00008a70
        /*07e0*/ 	.word	0x00000002
        /*07e4*/ 	.word	0x00000090
        /*07e8*/ 	.short	0x010a
        /*07ea*/ 	.byte	0xff
	.zero		1


	//   ....[110]....
        /*07ec*/ 	.word	0x00008ac0
        /*07f0*/ 	.word	0x00000002
        /*07f4*/ 	.word	0x00000080
        /*07f8*/ 	.short	0x010a
        /*07fa*/ 	.byte	0xff
	.zero		1


	//   ....[111]....
        /*07fc*/ 	.word	0x00008b20
        /*0800*/ 	.word	0x00000000
        /*0804*/ 	.word	0x00000090
        /*0808*/ 	.short	0x010a
        /*080a*/ 	.byte	0xff
	.zero		1


	//   ....[112]....
        /*080c*/ 	.word	0x00008b70
        /*0810*/ 	.word	0x00000000
        /*0814*/ 	.word	0x00000080
        /*0818*/ 	.short	0x010a
        /*081a*/ 	.byte	0xff
	.zero		1


	//   ....[113]....
        /*081c*/ 	.word	0x00008bd0
        /*0820*/ 	.word	0x00000002
        /*0824*/ 	.word	0x000000c0
        /*0828*/ 	.short	0x010a
        /*082a*/ 	.byte	0xff
	.zero		1


	//   ....[114]....
        /*082c*/ 	.word	0x00008c30
        /*0830*/ 	.word	0x00000000
        /*0834*/ 	.word	0x00000000
        /*0838*/ 	.short	0x010a
        /*083a*/ 	.byte	0xff
	.zero		1


	//   ....[115]....
        /*083c*/ 	.word	0x00008c90
        /*0840*/ 	.word	0x00000000
        /*0844*/ 	.word	0x00000000
        /*0848*/ 	.short	0x010a
        /*084a*/ 	.byte	0xff
	.zero		1


	//   ....[116]....
        /*084c*/ 	.word	0x00008cf0
        /*0850*/ 	.word	0x00000000
        /*0854*/ 	.word	0x00000000
        /*0858*/ 	.short	0x010a
        /*085a*/ 	.byte	0xff
	.zero		1


	//   ....[117]....
        /*085c*/ 	.word	0x00008d50
        /*0860*/ 	.word	0x00000000
        /*0864*/ 	.word	0x00000000
        /*0868*/ 	.short	0x010a
        /*086a*/ 	.byte	0xff
	.zero		1


	//   ....[118]....
        /*086c*/ 	.word	0x00008db0
        /*0870*/ 	.word	0x00000000
        /*0874*/ 	.word	0x00000000
        /*0878*/ 	.short	0x010a
        /*087a*/ 	.byte	0xff
	.zero		1


	//   ....[119]....
        /*087c*/ 	.word	0x00008e00
        /*0880*/ 	.word	0x0000000c
        /*0884*/ 	.word	0x00000080
        /*0888*/ 	.short	0x010a
        /*088a*/ 	.byte	0xff
	.zero		1


	//   ....[120]....
        /*088c*/ 	.word	0x00008e60
        /*0890*/ 	.word	0x00000000
        /*0894*/ 	.word	0x00000078
        /*0898*/ 	.short	0x010a
        /*089a*/ 	.byte	0xff
	.zero		1


	//   ....[121]....
        /*089c*/ 	.word	0x00008ec0
        /*08a0*/ 	.word	0x00000000
        /*08a4*/ 	.word	0x00000050
        /*08a8*/ 	.short	0x010a
        /*08aa*/ 	.byte	0xff
	.zero		1


	//   ....[122]....
        /*08ac*/ 	.word	0x00008f20
        /*08b0*/ 	.word	0x00000000
        /*08b4*/ 	.word	0x00000058
        /*08b8*/ 	.short	0x010a
        /*08ba*/ 	.byte	0xff
	.zero		1


	//   ....[123]....
        /*08bc*/ 	.word	0x00008f80
        /*08c0*/ 	.word	0x00000000
        /*08c4*/ 	.word	0x00000060
        /*08c8*/ 	.short	0x010a
        /*08ca*/ 	.byte	0xff
	.zero		1


	//   ....[124]....
        /*08cc*/ 	.word	0x00008fe0
        /*08d0*/ 	.word	0x00000000
        /*08d4*/ 	.word	0x00000068
        /*08d8*/ 	.short	0x010a
        /*08da*/ 	.byte	0xff
	.zero		1


	//   ....[125]....
        /*08dc*/ 	.word	0x00009040
        /*08e0*/ 	.word	0x00000000
        /*08e4*/ 	.word	0x00000050
        /*08e8*/ 	.short	0x010a
        /*08ea*/ 	.byte	0xff
	.zero		1


	//   ....[126]....
        /*08ec*/ 	.word	0x000090a0
        /*08f0*/ 	.word	0x00000000
        /*08f4*/ 	.word	0x00000058
        /*08f8*/ 	.short	0x010a
        /*08fa*/ 	.byte	0xff
	.zero		1


	//   ....[127]....
        /*08fc*/ 	.word	0x00009100
        /*0900*/ 	.word	0x00000000
        /*0904*/ 	.word	0x00000060
        /*0908*/ 	.short	0x010a
        /*090a*/ 	.byte	0xff
	.zero		1


	//   ....[128]....
        /*090c*/ 	.word	0x00009150
        /*0910*/ 	.word	0x00000003
        /*0914*/ 	.word	0x00000080
        /*0918*/ 	.short	0x010a
        /*091a*/ 	.byte	0xff
	.zero		1


	//   ....[129]....
        /*091c*/ 	.word	0x000091b0
        /*0920*/ 	.word	0x00000000
        /*0924*/ 	.word	0x00000030
        /*0928*/ 	.short	0x010a
        /*092a*/ 	.byte	0xff
	.zero		1


	//   ....[130]....
        /*092c*/ 	.word	0x00009200
        /*0930*/ 	.word	0x0000001a
        /*0934*/ 	.word	0x000000a0
        /*0938*/ 	.short	0x010a
        /*093a*/ 	.byte	0xff
	.zero		1


	//   ....[131]....
        /*093c*/ 	.word	0x00009250
        /*0940*/ 	.word	0x00000002
        /*0944*/ 	.word	0x00000030
        /*0948*/ 	.short	0x010a
        /*094a*/ 	.byte	0xff
	.zero		1


	//   ....[132]....
        /*094c*/ 	.word	0x000092a0
        /*0950*/ 	.word	0x00000002
        /*0954*/ 	.word	0x00000030
        /*0958*/ 	.short	0x010a
        /*095a*/ 	.byte	0xff
	.zero		1


	//   ....[133]....
        /*095c*/ 	.word	0x000092f0
        /*0960*/ 	.word	0x00000003
        /*0964*/ 	.word	0x00000030
        /*0968*/ 	.short	0x010a
        /*096a*/ 	.byte	0xff
	.zero		1


	//----- nvinfo : EIATTR_NUM_MBARRIERS
	.align		4
.L_47:
        /*096c*/ 	.byte	0x03, 0x38
        /*096e*/ 	.short	0x0020


	//----- nvinfo : EIATTR_EXIT_INSTR_OFFSETS
	.align		4
        /*0970*/ 	.byte	0x04, 0x1c
        /*0972*/ 	.short	(.L_49 - .L_48)


	//   ....[0]....
.L_48:
        /*0974*/ 	.word	0x00002a00


	//   ....[1]....
        /*0978*/ 	.word	0x00002ef0


	//   ....[2]....
        /*097c*/ 	.word	0x00002f50


	//   ....[3]....
        /*0980*/ 	.word	0x00004080


	//   ....[4]....
        /*0984*/ 	.word	0x000051e0


	//   ....[5]....
        /*0988*/ 	.word	0x00005220


	//   ....[6]....
        /*098c*/ 	.word	0x000086c0


	//   ....[7]....
        /*0990*/ 	.word	0x00008740


	//   ....[8]....
        /*0994*/ 	.word	0x00008770


	//   ....[9]....
        /*0998*/ 	.word	0x000087e0


	//----- nvinfo : EIATTR_MAX_THREADS
	.align		4
.L_49:
        /*099c*/ 	.byte	0x04, 0x05
        /*099e*/ 	.short	(.L_51 - .L_50)
.L_50:
        /*09a0*/ 	.word	0x00000100
        /*09a4*/ 	.word	0x00000001
        /*09a8*/ 	.word	0x00000001


	//----- nvinfo : EIATTR_CRS_STACK_SIZE
	.align		4
.L_51:
        /*09ac*/ 	.byte	0x04, 0x1e
        /*09ae*/ 	.short	(.L_53 - .L_52)
.L_52:
        /*09b0*/ 	.word	0x00000000


	//----- nvinfo : EIATTR_CBANK_PARAM_SIZE
	.align		4
.L_53:
        /*09b4*/ 	.byte	0x03, 0x19
        /*09b6*/ 	.short	0x0800


	//----- nvinfo : EIATTR_PARAM_CBANK
	.align		4
        /*09b8*/ 	.byte	0x04, 0x0a
        /*09ba*/ 	.short	(.L_55 - .L_54)
	.align		4
.L_54:
        /*09bc*/ 	.word	index@(.nv.constant0._ZN7cutlass13device_kernelINS_4gemm6kernel13GemmUniversalIN4cute5tupleIJiiiiEEENS1_10collective13CollectiveMmaINS1_35MainloopSm100TmaUmmaWarpSpecializedILi3ELi2ELi4ENS5_IJNS4_1CILi1EEENSA_ILi2EEESB_EEEEENS5_IJNSA_ILi64EEENSA_ILi128EEESG_EEENS_6half_tENS5_IJlSB_lEEESI_SJ_NS4_8TiledMMAINS4_8MMA_AtomIJNS4_20SM100_MMA_F16BF16_SSISI_SI_fLi64ELi128ELNS4_4UMMA5MajorE0ELSO_0ELNSN_7ScaleInE0ELSP_0EEEEEENS4_6LayoutINS5_IJSB_SB_SB_EEENS5_IJNSA_ILi0EEESU_SU_EEEEENS5_IJNS4_10UnderscoreESX_SX_EEEEENS4_23SM90_TMA_LOAD_MULTICASTENS4_14ComposedLayoutINS4_7SwizzleILi3ELi4ELi3EEENS4_18smem_ptr_flag_bitsILi16EEENSS_INS5_IJNSA_ILi8EEESF_EEENS5_IJSF_SB_EEEEEEEvNS4_8identityENS4_13SM90_TMA_LOADES1A_vS1B_EENS_8epilogue10collective18CollectiveEpilogueINS1E_23Sm100TmaWarpSpecializedILi4ELi2ELi16ELb1ELb0EEEJSH_NS5_IJNSS_ISF_SB_EENSS_INSA_ILi32EEESB_EEEEESI_SJ_SI_SJ_NS1E_6fusion15FusionCallbacksIS1I_NS1N_17LinearCombinationISI_fSI_fLNS_15FloatRoundStyleE2EEESH_S1M_JEEENS4_5SM1004TMEM4LOAD26SM100_TMEM_LOAD_16dp256b4xES1C_NS11_INS12_ILi2ELi4ELi3EEES15_NSS_INS5_IJS16_S1K_EEENS5_IJS1K_SB_EEEEEEENS4_17SM75_U32x4_LDSM_NENS4_14SM90_TMA_STOREES21_NS4_17SM90_U32x4_STSM_NENS4_39AutoVectorizingCopyWithAssumedAlignmentILi128EEEEEEvvEEEEvNT_6ParamsE)
        /*09c0*/ 	.short	0x0380
        /*09c2*/ 	.short	0x0800


	//----- nvinfo : EIATTR_SW_WAR
	.align		4
.L_55:
        /*09c4*/ 	.byte	0x04, 0x36
        /*09c6*/ 	.short	(.L_57 - .L_56)
.L_56:
        /*09c8*/ 	.word	0x00000008
.L_57:


//--------------------- .nv.callgraph             --------------------------
	.section	.nv.callgraph,"",@"SHT_CUDA_CALLGRAPH"
	.align	4
	.sectionentsize	8
	.align		4
        /*0000*/ 	.word	0x00000000
	.align		4
        /*0004*/ 	.word	0xffffffff
	.align		4
        /*0008*/ 	.word	index@(_ZN7cutlass13device_kernelINS_4gemm6kernel13GemmUniversalIN4cute5tupleIJiiiiEEENS1_10collective13CollectiveMmaINS1_35MainloopSm100TmaUmmaWarpSpecializedILi3ELi2ELi4ENS5_IJNS4_1CILi1EEENSA_ILi2EEESB_EEEEENS5_IJNSA_ILi64EEENSA_ILi128EEESG_EEENS_6half_tENS5_IJlSB_lEEESI_SJ_NS4_8TiledMMAINS4_8MMA_AtomIJNS4_20SM100_MMA_F16BF16_SSISI_SI_fLi64ELi128ELNS4_4UMMA5MajorE0ELSO_0ELNSN_7ScaleInE0ELSP_0EEEEEENS4_6LayoutINS5_IJSB_SB_SB_EEENS5_IJNSA_ILi0EEESU_SU_EEEEENS5_IJNS4_10UnderscoreESX_SX_EEEEENS4_23SM90_TMA_LOAD_MULTICASTENS4_14ComposedLayoutINS4_7SwizzleILi3ELi4ELi3EEENS4_18smem_ptr_flag_bitsILi16EEENSS_INS5_IJNSA_ILi8EEESF_EEENS5_IJSF_SB_EEEEEEEvNS4_8identityENS4_13SM90_TMA_LOADES1A_vS1B_EENS_8epilogue10collective18CollectiveEpilogueINS1E_23Sm100TmaWarpSpecializedILi4ELi2ELi16ELb1ELb0EEEJSH_NS5_IJNSS_ISF_SB_EENSS_INSA_ILi32EEESB_EEEEESI_SJ_SI_SJ_NS1E_6fusion15FusionCallbacksIS1I_NS1N_17LinearCombinationISI_fSI_fLNS_15FloatRoundStyleE2EEESH_S1M_JEEENS4_5SM1004TMEM4LOAD26SM100_TMEM_LOAD_16dp256b4xES1C_NS11_INS12_ILi2ELi4ELi3EEES15_NSS_INS5_IJS16_S1K_EEENS5_IJS1K_SB_EEEEEEENS4_17SM75_U32x4_LDSM_NENS4_14SM90_TMA_STOREES21_NS4_17SM90_U32x4_STSM_NENS4_39AutoVectorizingCopyWithAssumedAlignmentILi128EEEEEEvvEEEEvNT_6ParamsE)
	.align		4
        /*000c*/ 	.word	index@(__assertfail)
	.align		4
        /*0010*/ 	.word	0x00000000
	.align		4
        /*0014*/ 	.word	0xfffffffe
	.align		4
        /*0018*/ 	.word	0x00000000
	.align		4
        /*001c*/ 	.word	0xfffffffd
	.align		4
        /*0020*/ 	.word	0x00000000
	.align		4
        /*0024*/ 	.word	0xfffffffc


//--------------------- .nv.constant4             --------------------------
	.section	.nv.constant4,"a",@progbits
	.align	8
	.align		8
.nv.constant4:
        /*0000*/ 	.dword	__assertfail
	.align		8
        /*0008*/ 	.dword	__unnamed_1
	.align		8
        /*0010*/ 	.dword	__unnamed_2
	.align		8
        /*0018*/ 	.dword	_ZN39_INTERNAL_420b7067_4_k_cu_142f120b_65124cuda3std3__45__cpo5beginE
	.align		8
        /*0020*/ 	.dword	_ZN39_INTERNAL_420b7067_4_k_cu_142f120b_65124cuda3std3__45__cpo3endE
	.align		8
        /*0028*/ 	.dword	_ZN39_INTERNAL_420b7067_4_k_cu_142f120b_65124cuda3std3__45__cpo6cbeginE
	.align		8
        /*0030*/ 	.dword	_ZN39_INTERNAL_420b7067_4_k_cu_142f120b_65124cuda3std3__45__cpo4cendE
	.align		8
        /*0038*/ 	.dword	_ZN39_INTERNAL_420b7067_4_k_cu_142f120b_65124cuda3std3__441_GLOBAL__N__420b7067_4_k_cu_142f120b_65126ignoreE
	.align		8
        /*0040*/ 	.dword	_ZN39_INTERNAL_420b7067_4_k_cu_142f120b_65124cuda3std3__419piecewise_constructE
	.align		8
        /*0048*/ 	.dword	_ZN39_INTERNAL_420b7067_4_k_cu_142f120b_65124cuda3std3__48in_placeE
	.align		8
        /*0050*/ 	.dword	_ZN39_INTERNAL_420b7067_4_k_cu_142f120b_65124cuda3std6ranges3__45__cpo4swapE
	.align		8
        /*0058*/ 	.dword	_ZN39_INTERNAL_420b7067_4_k_cu_142f120b_65124cuda3std6ranges3__45__cpo9iter_moveE
	.align		8
        /*0060*/ 	.dword	_ZN39_INTERNAL_420b7067_4_k_cu_142f120b_65124cute7productE
	.align		8
        /*0068*/ 	.dword	_ZN39_INTERNAL_420b7067_4_k_cu_142f120b_65124cute1_E
	.align		8
        /*0070*/ 	.dword	$str$25
	.align		8
        /*0078*/ 	.dword	$str$26
	.align		8
        /*0080*/ 	.dword	$str$27
	.align		8
        /*0088*/ 	.dword	$str$28


//--------------------- .text._ZN7cutlass13device_kernelINS_4gemm6kernel13GemmUniversalIN4cute5tupleIJiiiiEEENS1_10collective13CollectiveMmaINS1_35MainloopSm100TmaUmmaWarpSpecializedILi3ELi2ELi4ENS5_IJNS4_1CILi1EEENSA_ILi2EEESB_EEEEENS5_IJNSA_ILi64EEENSA_ILi128EEESG_EEENS_6half_tENS5_IJlSB_lEEESI_SJ_NS4_8TiledMMAINS4_8MMA_AtomIJNS4_20SM100_MMA_F16BF16_SSISI_SI_fLi64ELi128ELNS4_4UMMA5MajorE0ELSO_0ELNSN_7ScaleInE0ELSP_0EEEEEENS4_6LayoutINS5_IJSB_SB_SB_EEENS5_IJNSA_ILi0EEESU_SU_EEEEENS5_IJNS4_10UnderscoreESX_SX_EEEEENS4_23SM90_TMA_LOAD_MULTICASTENS4_14ComposedLayoutINS4_7SwizzleILi3ELi4ELi3EEENS4_18smem_ptr_flag_bitsILi16EEENSS_INS5_IJNSA_ILi8EEESF_EEENS5_IJSF_SB_EEEEEEEvNS4_8identityENS4_13SM90_TMA_LOADES1A_vS1B_EENS_8epilogue10collective18CollectiveEpilogueINS1E_23Sm100TmaWarpSpecializedILi4ELi2ELi16ELb1ELb0EEEJSH_NS5_IJNSS_ISF_SB_EENSS_INSA_ILi32EEESB_EEEEESI_SJ_SI_SJ_NS1E_6fusion15FusionCallbacksIS1I_NS1N_17LinearCombinationISI_fSI_fLNS_15FloatRoundStyleE2EEESH_S1M_JEEENS4_5SM1004TMEM4LOAD26SM100_TMEM_LOAD_16dp256b4xES1C_NS11_INS12_ILi2ELi4ELi3EEES15_NSS_INS5_IJS16_S1K_EEENS5_IJS1K_SB_EEEEEEENS4_17SM75_U32x4_LDSM_NENS4_14SM90_TMA_STOREES21_NS4_17SM90_U32x4_STSM_NENS4_39AutoVectorizingCopyWithAssumedAlignmentILi128EEEEEEvvEEEEvNT_6ParamsE --------------------------
	.section	.text._ZN7cutlass13device_kernelINS_4gemm6kernel13GemmUniversalIN4cute5tupleIJiiiiEEENS1_10collective13CollectiveMmaINS1_35MainloopSm100TmaUmmaWarpSpecializedILi3ELi2ELi4ENS5_IJNS4_1CILi1EEENSA_ILi2EEESB_EEEEENS5_IJNSA_ILi64EEENSA_ILi128EEESG_EEENS_6half_tENS5_IJlSB_lEEESI_SJ_NS4_8TiledMMAINS4_8MMA_AtomIJNS4_20SM100_MMA_F16BF16_SSISI_SI_fLi64ELi128ELNS4_4UMMA5MajorE0ELSO_0ELNSN_7ScaleInE0ELSP_0EEEEEENS4_6LayoutINS5_IJSB_SB_SB_EEENS5_IJNSA_ILi0EEESU_SU_EEEEENS5_IJNS4_10UnderscoreESX_SX_EEEEENS4_23SM90_TMA_LOAD_MULTICASTENS4_14ComposedLayoutINS4_7SwizzleILi3ELi4ELi3EEENS4_18smem_ptr_flag_bitsILi16EEENSS_INS5_IJNSA_ILi8EEESF_EEENS5_IJSF_SB_EEEEEEEvNS4_8identityENS4_13SM90_TMA_LOADES1A_vS1B_EENS_8epilogue10collective18CollectiveEpilogueINS1E_23Sm100TmaWarpSpecializedILi4ELi2ELi16ELb1ELb0EEEJSH_NS5_IJNSS_ISF_SB_EENSS_INSA_ILi32EEESB_EEEEESI_SJ_SI_SJ_NS1E_6fusion15FusionCallbacksIS1I_NS1N_17LinearCombinationISI_fSI_fLNS_15FloatRoundStyleE2EEESH_S1M_JEEENS4_5SM1004TMEM4LOAD26SM100_TMEM_LOAD_16dp256b4xES1C_NS11_INS12_ILi2ELi4ELi3EEES15_NSS_INS5_IJS16_S1K_EEENS5_IJS1K_SB_EEEEEEENS4_17SM75_U32x4_LDSM_NENS4_14SM90_TMA_STOREES21_NS4_17SM90_U32x4_STSM_NENS4_39AutoVectorizingCopyWithAssumedAlignmentILi128EEEEEEvvEEEEvNT_6ParamsE,"ax",@progbits
	.align	128
.text._ZN7cutlass13device_kernelINS_4gemm6kernel13GemmUniversalIN4cute5tupleIJiiiiEEENS1_10collective13CollectiveMmaINS1_35MainloopSm100TmaUmmaWarpSpecializedILi3ELi2ELi4ENS5_IJNS4_1CILi1EEENSA_ILi2EEESB_EEEEENS5_IJNSA_ILi64EEENSA_ILi128EEESG_EEENS_6half_tENS5_IJlSB_lEEESI_SJ_NS4_8TiledMMAINS4_8MMA_AtomIJNS4_20SM100_MMA_F16BF16_SSISI_SI_fLi64ELi128ELNS4_4UMMA5MajorE0ELSO_0ELNSN_7ScaleInE0ELSP_0EEEEEENS4_6LayoutINS5_IJSB_SB_SB_EEENS5_IJNSA_ILi0EEESU_SU_EEEEENS5_IJNS4_10UnderscoreESX_SX_EEEEENS4_23SM90_TMA_LOAD_MULTICASTENS4_14ComposedLayoutINS4_7SwizzleILi3ELi4ELi3EEENS4_18smem_ptr_flag_bitsILi16EEENSS_INS5_IJNSA_ILi8EEESF_EEENS5_IJSF_SB_EEEEEEEvNS4_8identityENS4_13SM90_TMA_LOADES1A_vS1B_EENS_8epilogue10collective18CollectiveEpilogueINS1E_23Sm100TmaWarpSpecializedILi4ELi2ELi16ELb1ELb0EEEJSH_NS5_IJNSS_ISF_SB_EENSS_INSA_ILi32EEESB_EEEEESI_SJ_SI_SJ_NS1E_6fusion15FusionCallbacksIS1I_NS1N_17LinearCombinationISI_fSI_fLNS_15FloatRoundStyleE2EEESH_S1M_JEEENS4_5SM1004TMEM4LOAD26SM100_TMEM_LOAD_16dp256b4xES1C_NS11_INS12_ILi2ELi4ELi3EEES15_NSS_INS5_IJS16_S1K_EEENS5_IJS1K_SB_EEEEEEENS4_17SM75_U32x4_LDSM_NENS4_14SM90_TMA_STOREES21_NS4_17SM90_U32x4_STSM_NENS4_39AutoVectorizingCopyWithAssumedAlignmentILi128EEEEEEvvEEEEvNT_6ParamsE:
        .type           _ZN7cutlass13device_kernelINS_4gemm6kernel13GemmUniversalIN4cute5tupleIJiiiiEEENS1_10collective13CollectiveMmaINS1_35MainloopSm100TmaUmmaWarpSpecializedILi3ELi2ELi4ENS5_IJNS4_1CILi1EEENSA_ILi2EEESB_EEEEENS5_IJNSA_ILi64EEENSA_ILi128EEESG_EEENS_6half_tENS5_IJlSB_lEEESI_SJ_NS4_8TiledMMAINS4_8MMA_AtomIJNS4_20SM100_MMA_F16BF16_SSISI_SI_fLi64ELi128ELNS4_4UMMA5MajorE0ELSO_0ELNSN_7ScaleInE0ELSP_0EEEEEENS4_6LayoutINS5_IJSB_SB_SB_EEENS5_IJNSA_ILi0EEESU_SU_EEEEENS5_IJNS4_10UnderscoreESX_SX_EEEEENS4_23SM90_TMA_LOAD_MULTICASTENS4_14ComposedLayoutINS4_7SwizzleILi3ELi4ELi3EEENS4_18smem_ptr_flag_bitsILi16EEENSS_INS5_IJNSA_ILi8EEESF_EEENS5_IJSF_SB_EEEEEEEvNS4_8identityENS4_13SM90_TMA_LOADES1A_vS1B_EENS_8epilogue10collective18CollectiveEpilogueINS1E_23Sm100TmaWarpSpecializedILi4ELi2ELi16ELb1ELb0EEEJSH_NS5_IJNSS_ISF_SB_EENSS_INSA_ILi32EEESB_EEEEESI_SJ_SI_SJ_NS1E_6fusion15FusionCallbacksIS1I_NS1N_17LinearCombinationISI_fSI_fLNS_15FloatRoundStyleE2EEESH_S1M_JEEENS4_5SM1004TMEM4LOAD26SM100_TMEM_LOAD_16dp256b4xES1C_NS11_INS12_ILi2ELi4ELi3EEES15_NSS_INS5_IJS16_S1K_EEENS5_IJS1K_SB_EEEEEEENS4_17SM75_U32x4_LDSM_NENS4_14SM90_TMA_STOREES21_NS4_17SM90_U32x4_STSM_NENS4_39AutoVectorizingCopyWithAssumedAlignmentILi128EEEEEEvvEEEEvNT_6ParamsE,@function
        .size           _ZN7cutlass13device_kernelINS_4gemm6kernel13GemmUniversalIN4cute5tupleIJiiiiEEENS1_10collective13CollectiveMmaINS1_35MainloopSm100TmaUmmaWarpSpecializedILi3ELi2ELi4ENS5_IJNS4_1CILi1EEENSA_ILi2EEESB_EEEEENS5_IJNSA_ILi64EEENSA_ILi128EEESG_EEENS_6half_tENS5_IJlSB_lEEESI_SJ_NS4_8TiledMMAINS4_8MMA_AtomIJNS4_20SM100_MMA_F16BF16_SSISI_SI_fLi64ELi128ELNS4_4UMMA5MajorE0ELSO_0ELNSN_7ScaleInE0ELSP_0EEEEEENS4_6LayoutINS5_IJSB_SB_SB_EEENS5_IJNSA_ILi0EEESU_SU_EEEEENS5_IJNS4_10UnderscoreESX_SX_EEEEENS4_23SM90_TMA_LOAD_MULTICASTENS4_14ComposedLayoutINS4_7SwizzleILi3ELi4ELi3EEENS4_18smem_ptr_flag_bitsILi16EEENSS_INS5_IJNSA_ILi8EEESF_EEENS5_IJSF_SB_EEEEEEEvNS4_8identityENS4_13SM90_TMA_LOADES1A_vS1B_EENS_8epilogue10collective18CollectiveEpilogueINS1E_23Sm100TmaWarpSpecializedILi4ELi2ELi16ELb1ELb0EEEJSH_NS5_IJNSS_ISF_SB_EENSS_INSA_ILi32EEESB_EEEEESI_SJ_SI_SJ_NS1E_6fusion15FusionCallbacksIS1I_NS1N_17LinearCombinationISI_fSI_fLNS_15FloatRoundStyleE2EEESH_S1M_JEEENS4_5SM1004TMEM4LOAD26SM100_TMEM_LOAD_16dp256b4xES1C_NS11_INS12_ILi2ELi4ELi3EEES15_NSS_INS5_IJS16_S1K_EEENS5_IJS1K_SB_EEEEEEENS4_17SM75_U32x4_LDSM_NENS4_14SM90_TMA_STOREES21_NS4_17SM90_U32x4_STSM_NENS4_39AutoVectorizingCopyWithAssumedAlignmentILi128EEEEEEvvEEEEvNT_6ParamsE,(.L_x_180 - _ZN7cutlass13device_kernelINS_4gemm6kernel13GemmUniversalIN4cute5tupleIJiiiiEEENS1_10collective13CollectiveMmaINS1_35MainloopSm100TmaUmmaWarpSpecializedILi3ELi2ELi4ENS5_IJNS4_1CILi1EEENSA_ILi2EEESB_EEEEENS5_IJNSA_ILi64EEENSA_ILi128EEESG_EEENS_6half_tENS5_IJlSB_lEEESI_SJ_NS4_8TiledMMAINS4_8MMA_AtomIJNS4_20SM100_MMA_F16BF16_SSISI_SI_fLi64ELi128ELNS4_4UMMA5MajorE0ELSO_0ELNSN_7ScaleInE0ELSP_0EEEEEENS4_6LayoutINS5_IJSB_SB_SB_EEENS5_IJNSA_ILi0EEESU_SU_EEEEENS5_IJNS4_10UnderscoreESX_SX_EEEEENS4_23SM90_TMA_LOAD_MULTICASTENS4_14ComposedLayoutINS4_7SwizzleILi3ELi4ELi3EEENS4_18smem_ptr_flag_bitsILi16EEENSS_INS5_IJNSA_ILi8EEESF_EEENS5_IJSF_SB_EEEEEEEvNS4_8identityENS4_13SM90_TMA_LOADES1A_vS1B_EENS_8epilogue10collective18CollectiveEpilogueINS1E_23Sm100TmaWarpSpecializedILi4ELi2ELi16ELb1ELb0EEEJSH_NS5_IJNSS_ISF_SB_EENSS_INSA_ILi32EEESB_EEEEESI_SJ_SI_SJ_NS1E_6fusion15FusionCallbacksIS1I_NS1N_17LinearCombinationISI_fSI_fLNS_15FloatRoundStyleE2EEESH_S1M_JEEENS4_5SM1004TMEM4LOAD26SM100_TMEM_LOAD_16dp256b4xES1C_NS11_INS12_ILi2ELi4ELi3EEES15_NSS_INS5_IJS16_S1K_EEENS5_IJS1K_SB_EEEEEEENS4_17SM75_U32x4_LDSM_NENS4_14SM90_TMA_STOREES21_NS4_17SM90_U32x4_STSM_NENS4_39AutoVectorizingCopyWithAssumedAlignmentILi128EEEEEEvvEEEEvNT_6ParamsE)
        .other          _ZN7cutlass13device_kernelINS_4gemm6kernel13GemmUniversalIN4cute5tupleIJiiiiEEENS1_10collective13CollectiveMmaINS1_35MainloopSm100TmaUmmaWarpSpecializedILi3ELi2ELi4ENS5_IJNS4_1CILi1EEENSA_ILi2EEESB_EEEEENS5_IJNSA_ILi64EEENSA_ILi128EEESG_EEENS_6half_tENS5_IJlSB_lEEESI_SJ_NS4_8TiledMMAINS4_8MMA_AtomIJNS4_20SM100_MMA_F16BF16_SSISI_SI_fLi64ELi128ELNS4_4UMMA5MajorE0ELSO_0ELNSN_7ScaleInE0ELSP_0EEEEEENS4_6LayoutINS5_IJSB_SB_SB_EEENS5_IJNSA_ILi0EEESU_SU_EEEEENS5_IJNS4_10UnderscoreESX_SX_EEEEENS4_23SM90_TMA_LOAD_MULTICASTENS4_14ComposedLayoutINS4_7SwizzleILi3ELi4ELi3EEENS4_18smem_ptr_flag_bitsILi16EEENSS_INS5_IJNSA_ILi8EEESF_EEENS5_IJSF_SB_EEEEEEEvNS4_8identityENS4_13SM90_TMA_LOADES1A_vS1B_EENS_8epilogue10collective18CollectiveEpilogueINS1E_23Sm100TmaWarpSpecializedILi4ELi2ELi16ELb1ELb0EEEJSH_NS5_IJNSS_ISF_SB_EENSS_INSA_ILi32EEESB_EEEEESI_SJ_SI_SJ_NS1E_6fusion15FusionCallbacksIS1I_NS1N_17LinearCombinationISI_fSI_fLNS_15FloatRoundStyleE2EEESH_S1M_JEEENS4_5SM1004TMEM4LOAD26SM100_TMEM_LOAD_16dp256b4xES1C_NS11_INS12_ILi2ELi4ELi3EEES15_NSS_INS5_IJS16_S1K_EEENS5_IJS1K_SB_EEEEEEENS4_17SM75_U32x4_LDSM_NENS4_14SM90_TMA_STOREES21_NS4_17SM90_U32x4_STSM_NENS4_39AutoVectorizingCopyWithAssumedAlignmentILi128EEEEEEvvEEEEvNT_6ParamsE,@"STO_CUDA_ENTRY STV_DEFAULT"
_ZN7cutlass13device_kernelINS_4gemm6kernel13GemmUniversalIN4cute5tupleIJiiiiEEENS1_10collective13CollectiveMmaINS1_35MainloopSm100TmaUmmaWarpSpecializedILi3ELi2ELi4ENS5_IJNS4_1CILi1EEENSA_ILi2EEESB_EEEEENS5_IJNSA_ILi64EEENSA_ILi128EEESG_EEENS_6half_tENS5_IJlSB_lEEESI_SJ_NS4_8TiledMMAINS4_8MMA_AtomIJNS4_20SM100_MMA_F16BF16_SSISI_SI_fLi64ELi128ELNS4_4UMMA5MajorE0ELSO_0ELNSN_7ScaleInE0ELSP_0EEEEEENS4_6LayoutINS5_IJSB_SB_SB_EEENS5_IJNSA_ILi0EEESU_SU_EEEEENS5_IJNS4_10UnderscoreESX_SX_EEEEENS4_23SM90_TMA_LOAD_MULTICASTENS4_14ComposedLayoutINS4_7SwizzleILi3ELi4ELi3EEENS4_18smem_ptr_flag_bitsILi16EEENSS_INS5_IJNSA_ILi8EEESF_EEENS5_IJSF_SB_EEEEEEEvNS4_8identityENS4_13SM90_TMA_LOADES1A_vS1B_EENS_8epilogue10collective18CollectiveEpilogueINS1E_23Sm100TmaWarpSpecializedILi4ELi2ELi16ELb1ELb0EEEJSH_NS5_IJNSS_ISF_SB_EENSS_INSA_ILi32EEESB_EEEEESI_SJ_SI_SJ_NS1E_6fusion15FusionCallbacksIS1I_NS1N_17LinearCombinationISI_fSI_fLNS_15FloatRoundStyleE2EEESH_S1M_JEEENS4_5SM1004TMEM4LOAD26SM100_TMEM_LOAD_16dp256b4xES1C_NS11_INS12_ILi2ELi4ELi3EEES15_NSS_INS5_IJS16_S1K_EEENS5_IJS1K_SB_EEEEEEENS4_17SM75_U32x4_LDSM_NENS4_14SM90_TMA_STOREES21_NS4_17SM90_U32x4_STSM_NENS4_39AutoVectorizingCopyWithAssumedAlignmentILi128EEEEEEvvEEEEvNT_6ParamsE:
[----:B------:R-:W1:Y:S01]  /*0000*/  LDC R1, c[0x0][0x37c] ;  /* 0x0000df00ff017b82 */ /* 0x000e620000000800 */
[----:B------:R-:W2:Y:S01]  /*0010*/  S2R R56, SR_TID.X ;  /* 0x0000000000387919 */ /* 0x000ea20000002100 */
[----:B------:R-:W3:Y:S01]  /*0020*/  LDCU.64 UR8, c[0x0][0x890] ;  /* 0x00011200ff0877ac */ /* 0x000ee20008000a00 */
[----:B------:R-:W-:Y:S02]  /*0030*/  PRMT R45, RZ, 0x7610, R45 ;  /* 0x00007610ff2d7816 */ /* 0x000fe4000000002d */
[----:B------:R-:W-:Y:S01]  /*0040*/  ELECT P3, URZ, PT ;  /* 0x0000000000ff782f */ /* 0x000fe20003860000 */
[----:B---3--:R-:W-:-:S04]  /*0050*/  UISETP.NE.U32.AND UP0, UPT, UR8, URZ, UPT ;  /* 0x000000ff0800728c */ /* 0x008fc8000bf05070 */
[----:B------:R-:W-:Y:S01]  /*0060*/  UISETP.NE.AND.EX UP0, UPT, UR9, URZ, UPT, UP0 ;  /* 0x000000ff0900728c */ /* 0x000fe2000bf05300 */
[----:B--2---:R-:W-:-:S05]  /*0070*/  SHF.R.U32.HI R46, RZ, 0x5, R56 ;  /* 0x00000005ff2e7819 */ /* 0x004fca0000011638 */
[----:B------:R-:W2:Y:S02]  /*0080*/  SHFL.IDX PT, R0, R46, RZ, 0x1f ;  /* 0x00001fff2e007589 */ /* 0x000ea400000e0000 */
[----:B--2---:R-:W-:Y:S01]  /*0090*/  R2UR UR17, R0 ;  /* 0x00000000001172ca */ /* 0x004fe200000e0000 */
[----:B-1----:R-:W-:-:S14]  /*00a0*/  BRA.U UP0, `(.L_x_0) ;  /* 0x0000000100307547 */ /* 0x002fdc000b800000 */
[----:B------:R-:W1:Y:S02]  /*00b0*/  LDCU.64 UR4, c[0x0][0x888] ;  /* 0x00011100ff0477ac */ /* 0x000e640008000a00 */
[----:B-1----:R-:W-:-:S04]  /*00c0*/  UISETP.NE.U32.AND UP0, UPT, UR4, URZ, UPT ;  /* 0x000000ff0400728c */ /* 0x002fc8000bf05070 */
[----:B------:R-:W-:-:S09]  /*00d0*/  UISETP.NE.AND.EX UP0, UPT, UR5, URZ, UPT, UP0 ;  /* 0x000000ff0500728c */ /* 0x000fd2000bf05300 */
[----:B------:R-:W-:Y:S05]  /*00e0*/  BRA.U !UP0, `(.L_x_1) ;  /* 0x0000000108147547 */ /* 0x000fea000b800000 */
[----:B------:R-:W1:Y:S01]  /*00f0*/  LDC.64 R2, c[0x0][0x888] ;  /* 0x00022200ff027b82 */ /* 0x000e620000000a00 */
[----:B------:R-:W1:Y:S02]  /*0100*/  LDCU.64 UR4, c[0x0][0x358] ;  /* 0x00006b00ff0477ac */ /* 0x000e640008000a00 */
[----:B-1----:R1:W5:Y:S01]  /*0110*/  LDG.E R27, desc[UR4][R2.64] ;  /* 0x00000004021b7981 */ /* 0x002362000c1e1900 */
[----:B------:R-:W-:Y:S01]  /*0120*/  HFMA2 R45, -RZ, RZ, 0, 5.9604644775390625e-08 ;  /* 0x00000001ff2d7431 */ /* 0x000fe200000001ff */
[----:B------:R-:W-:Y:S05]  /*0130*/  BRA `(.L_x_0) ;  /* 0x00000000000c7947 */ /* 0x000fea0003800000 */
.L_x_1:
[----:B------:R-:W1:Y:S01]  /*0140*/  LDCU UR4, c[0x0][0x880] ;  /* 0x00011000ff0477ac */ /* 0x000e620008000800 */
[----:B------:R-:W-:Y:S01]  /*0150*/  HFMA2 R45, -RZ, RZ, 0, 5.9604644775390625e-08 ;  /* 0x00000001ff2d7431 */ /* 0x000fe200000001ff */
[----:B-1----:R-:W-:-:S07]  /*0160*/  MOV R27, UR4 ;  /* 0x00000004001b7c02 */ /* 0x002fce0008000f00 */
.L_x_0:
[----:B------:R-:W2:Y:S02]  /*0170*/  LDCU.64 UR4, c[0x0][0x8b0] ;  /* 0x00011600ff0477ac */ /* 0x000ea40008000a00 */
[----:B--2---:R-:W-:-:S04]  /*0180*/  UISETP.NE.U32.AND UP0, UPT, UR4, URZ, UPT ;  /* 0x000000ff0400728c */ /* 0x004fc8000bf05070 */
[----:B------:R-:W-:-:S09]  /*0190*/  UISETP.NE.AND.EX UP0, UPT, UR5, URZ, UPT, UP0 ;  /* 0x000000ff0500728c */ /* 0x000fd2000bf05300 */
[----:B------:R-:W-:Y:S05]  /*01a0*/  BRA.U UP0, `(.L_x_2) ;  /* 0x0000000100287547 */ /* 0x000fea000b800000 */
[----:B------:R-:W2:Y:S02]  /*01b0*/  LDCU.64 UR4, c[0x0][0x8a8] ;  /* 0x00011500ff0477ac */ /* 0x000ea40008000a00 */
[----:B--2---:R-:W-:-:S04]  /*01c0*/  UISETP.NE.U32.AND UP0, UPT, UR4, URZ, UPT ;  /* 0x000000ff0400728c */ /* 0x004fc8000bf05070 */
[----:B------:R-:W-:-:S09]  /*01d0*/  UISETP.NE.AND.EX UP0, UPT, UR5, URZ, UPT, UP0 ;  /* 0x000000ff0500728c */ /* 0x000fd2000bf05300 */
[----:B------:R-:W-:Y:S05]  /*01e0*/  BRA.U !UP0, `(.L_x_3) ;  /* 0x0000000108107547 */ /* 0x000fea000b800000 */
[----:B------:R-:W2:Y:S01]  /*01f0*/  LDC.64 R24, c[0x0][0x8a8] ;  /* 0x00022a00ff187b82 */ /* 0x000ea20000000a00 */
[----:B------:R-:W2:Y:S02]  /*0200*/  LDCU.64 UR4, c[0x0][0x358] ;  /* 0x00006b00ff0477ac */ /* 0x000ea40008000a00 */
[----:B--2---:R2:W5:Y:S01]  /*0210*/  LDG.E R24, desc[UR4][R24.64] ;  /* 0x0000000418187981 */ /* 0x004562000c1e1900 */
[----:B------:R-:W-:Y:S05]  /*0220*/  BRA `(.L_x_2) ;  /* 0x0000000000087947 */ /* 0x000fea0003800000 */
.L_x_3:
[----:B------:R-:W2:Y:S02]  /*0230*/  LDCU UR4, c[0x0][0x8a0] ;  /* 0x00011400ff0477ac */ /* 0x000ea40008000800 */
[----:B--2---:R-:W-:Y:S02]  /*0240*/  MOV R24, UR4 ;  /* 0x0000000400187c02 */ /* 0x004fe40008000f00 */
.L_x_2:
[----:B------:R-:W-:Y:S01]  /*0250*/  IMAD.U32 R0, RZ, RZ, UR17 ;  /* 0x00000011ff007e24 */ /* 0x000fe2000f8e00ff */
[----:B------:R-:W-:Y:S04]  /*0260*/  BSSY.RECONVERGENT B0, `(.L_x_4) ;  /* 0x000000c000007945 */ /* 0x000fe80003800200 */
[C---:B------:R-:W-:Y:S02]  /*0270*/  ISETP.NE.OR P1, PT, R0.reuse, 0x1, !P3 ;  /* 0x000000010000780c */ /* 0x040fe40005f25670 */
[----:B------:R-:W-:-:S11]  /*0280*/  ISETP.NE.OR P0, PT, R0, 0x3, !P3 ;  /* 0x000000030000780c */ /* 0x000fd60005f05670 */
[----:B------:R-:W-:Y:S05]  /*0290*/  @P1 BRA `(.L_x_5) ;  /* 0x0000000000201947 */ /* 0x000fea0003800000 */
[----:B------:R-:W3:Y:S02]  /*02a0*/  LDCU.64 UR4, c[0x0][0x348] ;  /* 0x00006900ff0477ac */ /* 0x000ee40008000a00 */
[----:B---3--:R-:W-:Y:S02]  /*02b0*/  UIADD3 UR6, UP1, UPT, UR4, 0x80, URZ ;  /* 0x0000008004067890 */ /* 0x008fe4000ff3e0ff */
[----:B------:R-:W-:Y:S02]  /*02c0*/  UIADD3 UR4, UP0, UPT, UR4, 0x180, URZ ;  /* 0x0000018004047890 */ /* 0x000fe4000ff1e0ff */
[----:B------:R-:W-:Y:S02]  /*02d0*/  UIADD3.X UR7, UPT, UPT, URZ, UR5, URZ, UP1, !UPT ;  /* 0x00000005ff077290 */ /* 0x000fe40008ffe4ff */
[----:B------:R-:W-:-:S07]  /*02e0*/  UIADD3.X UR5, UPT, UPT, URZ, UR5, URZ, UP0, !UPT ;  /* 0x00000005ff057290 */ /* 0x000fce00087fe4ff */
[----:B------:R3:W-:Y:S02]  /*02f0*/  UTMACCTL.PF [UR6] ;  /* 0x00000000060079b9 */ /* 0x0007e40008040000 */
[----:B------:R3:W-:Y:S02]  /*0300*/  UTMACCTL.PF [UR4] ;  /* 0x00000000040079b9 */ /* 0x0007e40008040000 */
[----:B---3--:R-:W-:Y:S01]  /*0310*/  NOP ;  /* 0x0000000000007918 */ /* 0x008fe20000000000 */
.L_x_5:
[----:B------:R-:W-:Y:S05]  /*0320*/  BSYNC.RECONVERGENT B0 ;  /* 0x0000000000007941 */ /* 0x000fea0003800200 */
.L_x_4:
[----:B------:R-:W-:Y:S04]  /*0330*/  BSSY.RECONVERGENT B0, `(.L_x_6) ;  /* 0x000000a000007945 */ /* 0x000fe80003800200 */
        /* <DEDUP_REMOVED lines=9> */
.L_x_7:
[----:B------:R-:W-:Y:S05]  /*03d0*/  BSYNC.RECONVERGENT B0 ;  /* 0x0000000000007941 */ /* 0x000fea0003800200 */
.L_x_6:
[----:B------:R-:W3:Y:S01]  /*03e0*/  LDCU.64 UR4, c[0x0][0x888] ;  /* 0x00011100ff0477ac */ /* 0x000ee20008000a00 */
[----:B------:R-:W-:Y:S02]  /*03f0*/  UISETP.EQ.U32.AND UP1, UPT, UR8, URZ, UPT ;  /* 0x000000ff0800728c */ /* 0x000fe4000bf22070 */
[----:B------:R-:W-:Y:S02]  /*0400*/  UPLOP3.LUT UP3, UPT, UPT, UPT, UPT, 0x80, 0x8 ;  /* 0x000000000008789c */ /* 0x000fe40003f6f070 */
[----:B---3--:R-:W-:-:S04]  /*0410*/  UISETP.NE.U32.AND UP0, UPT, UR4, URZ, UPT ;  /* 0x000000ff0400728c */ /* 0x008fc8000bf05070 */
[----:B------:R-:W-:-:S04]  /*0420*/  UISETP.NE.AND.EX UP0, UPT, UR5, URZ, UPT, UP0 ;  /* 0x000000ff0500728c */ /* 0x000fc8000bf05300 */
[----:B------:R-:W-:-:S04]  /*0430*/  UISETP.EQ.OR.EX UP2, UPT, UR9, URZ, !UP0, UP1 ;  /* 0x000000ff0900728c */ /* 0x000fc8000c742710 */
[----:B------:R-:W-:-:S06]  /*0440*/  UP2UR UR4, UPR, URZ, 0x4 ;  /* 0x00000004ff047883 */ /* 0x000fcc0008000000 */
[----:B------:R-:W-:Y:S01]  /*0450*/  MOV R48, UR4 ;  /* 0x0000000400307c02 */ /* 0x000fe20008000f00 */
[----:B------:R-:W-:Y:S06]  /*0460*/  BRA.U !UP2, `(.L_x_8) ;  /* 0x000000010a207547 */ /* 0x000fec000b800000 */
[----:B------:R-:W-:Y:S01]  /*0470*/  UISETP.NE.U32.AND UP1, UPT, UR8, URZ, UPT ;  /* 0x000000ff0800728c */ /* 0x000fe2000bf25070 */
[----:B-----5:R-:W-:Y:S01]  /*0480*/  FSETP.NEU.AND P0, PT, R27, RZ, PT ;  /* 0x000000ff1b00720b */ /* 0x020fe20003f0d000 */
[----:B------:R-:W-:Y:S02]  /*0490*/  USEL UR4, URZ, 0xffffffff, UP0 ;  /* 0xffffffffff047887 */ /* 0x000fe40008000000 */
[----:B------:R-:W-:-:S10]  /*04a0*/  UISETP.NE.AND.EX UP1, UPT, UR9, URZ, UPT, UP1 ;  /* 0x000000ff0900728c */ /* 0x000fd4000bf25310 */
[----:B------:R-:W-:Y:S01]  /*04b0*/  VOTEU.ANY UP0, P0 ;  /* 0x0000000000ff7886 */ /* 0x000fe20000000100 */
[----:B------:R-:W-:-:S04]  /*04c0*/  @!UP1 USEL UR4, URZ, 0xffffffff, UP0 ;  /* 0xffffffffff049887 */ /* 0x000fc80008000000 */
[----:B------:R-:W-:-:S04]  /*04d0*/  ULOP3.LUT UR4, UR4, 0x1, URZ, 0xc0, !UPT ;  /* 0x0000000104047892 */ /* 0x000fc8000f8ec0ff */
[----:B------:R-:W-:-:S11]  /*04e0*/  UISETP.NE.U32.AND UP3, UPT, UR4, 0x1, UPT ;  /* 0x000000010400788c */ /* 0x000fd6000bf65070 */
.L_x_8:
[----:B-1----:R-:W1:Y:S01]  /*04f0*/  SHFL.IDX PT, R2, R46, RZ, 0x1f ;  /* 0x00001fff2e027589 */ /* 0x002e6200000e0000 */
[----:B------:R-:W-:-:S04]  /*0500*/  UISETP.NE.AND UP0, UPT, UR17, 0x2, UPT ;  /* 0x000000021100788c */ /* 0x000fc8000bf05270 */
[----:B------:R-:W-:Y:S01]  /*0510*/  USEL UR40, URZ, 0x1, UP0 ;  /* 0x00000001ff287887 */ /* 0x000fe20008000000 */
[----:B-1----:R-:W-:-:S13]  /*0520*/  ISETP.NE.AND P0, PT, R2, RZ, PT ;  /* 0x000000ff0200720c */ /* 0x002fda0003f05270 */
[----:B------:R-:W-:Y:S05]  /*0530*/  @P0 BRA `(.L_x_9) ;  /* 0x0000000000500947 */ /* 0x000fea0003800000 */
[----:B------:R-:W1:Y:S01]  /*0540*/  S2UR UR4, SR_CgaCtaId ;  /* 0x00000000000479c3 */ /* 0x000e620000008800 */
[----:B------:R-:W-:Y:S01]  /*0550*/  UMOV UR5, 0x400 ;  /* 0x0000040000057882 */ /* 0x000fe20000000000 */
[----:B------:R-:W-:Y:S01]  /*0560*/  UMOV UR8, 0x1 ;  /* 0x0000000100087882 */ /* 0x000fe20000000000 */
[----:B------:R-:W-:Y:S01]  /*0570*/  UMOV UR6, 0x2 ;  /* 0x0000000200067882 */ /* 0x000fe20000000000 */
[----:B------:R-:W-:-:S04]  /*0580*/  UIADD3 UR8, UPT, UPT, -UR8, 0x100000, URZ ;  /* 0x0010000008087890 */ /* 0x000fc8000fffe1ff */
[----:B------:R-:W-:Y:S02]  /*0590*/  USHF.L.U32 UR9, UR8, 0xb, URZ ;  /* 0x0000000b08097899 */ /* 0x000fe400080006ff */
[----:B------:R-:W-:Y:S02]  /*05a0*/  USHF.L.U32 UR8, UR8, 0x1, URZ ;  /* 0x0000000108087899 */ /* 0x000fe400080006ff */
[----:B------:R-:W-:-:S04]  /*05b0*/  UIADD3 UR6, UPT, UPT, -UR6, 0x100000, URZ ;  /* 0x0010000006067890 */ /* 0x000fc8000fffe1ff */
[----:B------:R-:W-:Y:S02]  /*05c0*/  USHF.L.U32 UR7, UR6, 0xb, URZ ;  /* 0x0000000b06077899 */ /* 0x000fe400080006ff */
[----:B------:R-:W-:Y:S01]  /*05d0*/  USHF.L.U32 UR6, UR6, 0x1, URZ ;  /* 0x0000000106067899 */ /* 0x000fe200080006ff */
[----:B------:R-:W-:Y:S01]  /*05e0*/  ELECT P0, URZ, PT ;  /* 0x0000000000ff782f */ /* 0x000fe20003800000 */
[----:B-1----:R-:W-:Y:S01]  /*05f0*/  ULEA UR4, UR4, UR5, 0x18 ;  /* 0x0000000504047291 */ /* 0x002fe2000f8ec0ff */
[----:B------:R-:W1:Y:S11]  /*0600*/  FENCE.VIEW.ASYNC.S ;  /* 0x00000000000073c6 */ /* 0x000e760000000000 */
[----:B-1----:R1:W3:Y:S01]  /*0610*/  SYNCS.EXCH.64 URZ, [UR4], UR8 ;  /* 0x0000000804ff75b2 */ /* 0x0022e20008000100 */
[----:B------:R1:W4:Y:S01]  /*0620*/  SYNCS.EXCH.64 URZ, [UR4+0x18], UR6 ;  /* 0x0000180604ff75b2 */ /* 0x0003220008000100 */
[----:B------:R1:W1:Y:S01]  /*0630*/  SYNCS.EXCH.64 URZ, [UR4+0x8], UR8 ;  /* 0x0000080804ff75b2 */ /* 0x0002620008000100 */
[----:B------:R1:W1:Y:S01]  /*0640*/  SYNCS.EXCH.64 URZ, [UR4+0x20], UR6 ;  /* 0x0000200604ff75b2 */ /* 0x0002620008000100 */
[----:B------:R1:W1:Y:S01]  /*0650*/  SYNCS.EXCH.64 URZ, [UR4+0x10], UR8 ;  /* 0x0000100804ff75b2 */ /* 0x0002620008000100 */
[----:B------:R1:W1:Y:S01]  /*0660*/  SYNCS.EXCH.64 URZ, [UR4+0x28], UR6 ;  /* 0x0000280604ff75b2 */ /* 0x0002620008000100 */
[----:B------:R-:W-:Y:S01]  /*0670*/  NOP ;  /* 0x0000000000007918 */ /* 0x000fe20000000000 */
.L_x_9:
[----:B------:R-:W2:Y:S01]  /*0680*/  SHFL.IDX PT, R2, R46, RZ, 0x1f ;  /* 0x00001fff2e027589 */ /* 0x000ea200000e0000 */
[----:B------:R-:W-:Y:S01]  /*0690*/  NOP ;  /* 0x0000000000007918 */ /* 0x000fe20000000000 */
[----:B--2---:R-:W-:-:S13]  /*06a0*/  ISETP.NE.AND P0, PT, R2, 0x1, PT ;  /* 0x000000010200780c */ /* 0x004fda0003f05270 */
[----:B------:R-:W-:Y:S05]  /*06b0*/  @P0 BRA `(.L_x_10) ;  /* 0x0000000000580947 */ /* 0x000fea0003800000 */
[----:B-1----:R-:W1:Y:S01]  /*06c0*/  S2UR UR4, SR_CgaCtaId ;  /* 0x00000000000479c3 */ /* 0x002e620000008800 */
        /* <DEDUP_REMOVED lines=12> */
[----:B-1----:R2:W1:Y:S01]  /*0790*/  SYNCS.EXCH.64 URZ, [UR4+0x30], UR8 ;  /* 0x0000300804ff75b2 */ /* 0x0024620008000100 */
[----:B------:R2:W1:Y:S01]  /*07a0*/  SYNCS.EXCH.64 URZ, [UR4+0x50], UR6 ;  /* 0x0000500604ff75b2 */ /* 0x0004620008000100 */
[----:B------:R2:W1:Y:S01]  /*07b0*/  SYNCS.EXCH.64 URZ, [UR4+0x38], UR8 ;  /* 0x0000380804ff75b2 */ /* 0x0004620008000100 */
[----:B------:R2:W1:Y:S01]  /*07c0*/  SYNCS.EXCH.64 URZ, [UR4+0x58], UR6 ;  /* 0x0000580604ff75b2 */ /* 0x0004620008000100 */
[----:B------:R2:W1:Y:S01]  /*07d0*/  SYNCS.EXCH.64 URZ, [UR4+0x40], UR8 ;  /* 0x0000400804ff75b2 */ /* 0x0004620008000100 */
[----:B------:R2:W1:Y:S01]  /*07e0*/  SYNCS.EXCH.64 URZ, [UR4+0x60], UR6 ;  /* 0x0000600604ff75b2 */ /* 0x0004620008000100 */
[----:B------:R2:W1:Y:S01]  /*07f0*/  SYNCS.EXCH.64 URZ, [UR4+0x48], UR8 ;  /* 0x0000480804ff75b2 */ /* 0x0004620008000100 */
[----:B------:R2:W1:Y:S02]  /*0800*/  SYNCS.EXCH.64 URZ, [UR4+0x68], UR6 ;  /* 0x0000680604ff75b2 */ /* 0x0004640008000100 */
[----:B--2---:R-:W-:Y:S01]  /*0810*/  NOP ;  /* 0x0000000000007918 */ /* 0x004fe20000000000 */
.L_x_10:
[----:B------:R-:W2:Y:S01]  /*0820*/  SHFL.IDX PT, R2, R46, RZ, 0x1f ;  /* 0x00001fff2e027589 */ /* 0x000ea200000e0000 */
[----:B------:R-:W-:Y:S01]  /*0830*/  NOP ;  /* 0x0000000000007918 */ /* 0x000fe20000000000 */
[----:B--2---:R-:W-:-:S13]  /*0840*/  ISETP.NE.AND P0, PT, R2, 0x3, PT ;  /* 0x000000030200780c */ /* 0x004fda0003f05270 */
[----:B------:R-:W-:Y:S05]  /*0850*/  @P0 BRA `(.L_x_11) ;  /* 0x0000000000300947 */ /* 0x000fea0003800000 */
[----:B-1----:R-:W1:Y:S01]  /*0860*/  S2UR UR6, SR_CgaCtaId ;  /* 0x00000000000679c3 */ /* 0x002e620000008800 */
[----:B------:R-:W-:Y:S01]  /*0870*/  UMOV UR4, 0x400 ;  /* 0x0000040000047882 */ /* 0x000fe20000000000 */
[----:B------:R-:W-:Y:S01]  /*0880*/  UMOV UR5, 0x20 ;  /* 0x0000002000057882 */ /* 0x000fe20000000000 */
[----:B------:R-:W-:Y:S01]  /*0890*/  ELECT P0, URZ, PT ;  /* 0x0000000000ff782f */ /* 0x000fe20003800000 */
[----:B-1----:R-:W-:Y:S02]  /*08a0*/  ULEA UR6, UR6, UR4, 0x18 ;  /* 0x0000000406067291 */ /* 0x002fe4000f8ec0ff */
[----:B------:R-:W-:-:S04]  /*08b0*/  UIADD3 UR4, UPT, UPT, -UR5, 0x100000, URZ ;  /* 0x0010000005047890 */ /* 0x000fc8000fffe1ff */
[----:B------:R-:W-:Y:S02]  /*08c0*/  USHF.L.U32 UR5, UR4, 0xb, URZ ;  /* 0x0000000b04057899 */ /* 0x000fe400080006ff */
[----:B------:R-:W-:Y:S01]  /*08d0*/  USHF.L.U32 UR4, UR4, 0x1, URZ ;  /* 0x0000000104047899 */ /* 0x000fe200080006ff */
[----:B------:R-:W1:Y:S11]  /*08e0*/  FENCE.VIEW.ASYNC.S ;  /* 0x00000000000073c6 */ /* 0x000e760000000000 */
[----:B-1----:R2:W1:Y:S01]  /*08f0*/  SYNCS.EXCH.64 URZ, [UR6+0x70], UR4 ;  /* 0x0000700406ff75b2 */ /* 0x0024620008000100 */
[----:B------:R2:W1:Y:S02]  /*0900*/  SYNCS.EXCH.64 URZ, [UR6+0x78], UR4 ;  /* 0x0000780406ff75b2 */ /* 0x0004640008000100 */
[----:B--2---:R-:W-:Y:S01]  /*0910*/  NOP ;  /* 0x0000000000007918 */ /* 0x004fe20000000000 */
.L_x_11:
[----:B------:R-:W2:Y:S01]  /*0920*/  SHFL.IDX PT, R2, R46, RZ, 0x1f ;  /* 0x00001fff2e027589 */ /* 0x000ea200000e0000 */
[----:B------:R-:W-:Y:S01]  /*0930*/  NOP ;  /* 0x0000000000007918 */ /* 0x000fe20000000000 */
[----:B--2---:R-:W-:-:S13]  /*0940*/  ISETP.NE.AND P0, PT, R2, 0x4, PT ;  /* 0x000000040200780c */ /* 0x004fda0003f05270 */
[----:B------:R-:W-:Y:S05]  /*0950*/  @P0 BRA `(.L_x_12) ;  /* 0x00000000004c0947 */ /* 0x000fea0003800000 */
[----:B-1----:R-:W1:Y:S01]  /*0960*/  S2UR UR6, SR_CgaCtaId ;  /* 0x00000000000679c3 */ /* 0x002e620000008800 */
[----:B------:R-:W-:Y:S01]  /*0970*/  UMOV UR4, 0x1e0 ;  /* 0x000001e000047882 */ /* 0x000fe20000000000 */
[----:B------:R-:W-:Y:S01]  /*0980*/  UMOV UR5, 0x400 ;  /* 0x0000040000057882 */ /* 0x000fe20000000000 */
[----:B------:R-:W-:Y:S01]  /*0990*/  USEL UR4, UR4, 0x1a0, UP3 ;  /* 0x000001a004047887 */ /* 0x000fe20009800000 */
[----:B------:R-:W-:Y:S01]  /*09a0*/  UMOV UR8, 0x1 ;  /* 0x0000000100087882 */ /* 0x000fe20000000000 */
[----:B------:R-:W-:Y:S01]  /*09b0*/  ELECT P0, URZ, PT ;  /* 0x0000000000ff782f */ /* 0x000fe20003800000 */
[----:B------:R-:W-:-:S04]  /*09c0*/  UIADD3 UR8, UPT, UPT, -UR8, 0x100000, URZ ;  /* 0x0010000008087890 */ /* 0x000fc8000fffe1ff */
[----:B------:R-:W-:Y:S02]  /*09d0*/  USHF.L.U32 UR9, UR8, 0xb, URZ ;  /* 0x0000000b08097899 */ /* 0x000fe400080006ff */
[----:B------:R-:W-:Y:S02]  /*09e0*/  USHF.L.U32 UR8, UR8, 0x1, URZ ;  /* 0x0000000108087899 */ /* 0x000fe400080006ff */
[----:B-1----:R-:W-:Y:S02]  /*09f0*/  ULEA UR6, UR6, UR5, 0x18 ;  /* 0x0000000506067291 */ /* 0x002fe4000f8ec0ff */
[----:B------:R-:W-:-:S04]  /*0a00*/  UIADD3 UR4, UPT, UPT, -UR4, 0x100000, URZ ;  /* 0x0010000004047890 */ /* 0x000fc8000fffe1ff */
[----:B------:R-:W-:Y:S02]  /*0a10*/  USHF.L.U32 UR5, UR4, 0xb, URZ ;  /* 0x0000000b04057899 */ /* 0x000fe400080006ff */
[----:B------:R-:W-:Y:S01]  /*0a20*/  USHF.L.U32 UR4, UR4, 0x1, URZ ;  /* 0x0000000104047899 */ /* 0x000fe200080006ff */
[----:B------:R-:W1:Y:S03]  /*0a30*/  FENCE.VIEW.ASYNC.S ;  /* 0x00000000000073c6 */ /* 0x000e660000000000 */
[----:B-1----:R2:W1:Y:S08]  /*0a40*/  SYNCS.EXCH.64 URZ, [UR6+0x80], UR8 ;  /* 0x0000800806ff75b2 */ /* 0x0024700008000100 */
[----:B------:R2:W1:Y:S01]  /*0a50*/  SYNCS.EXCH.64 URZ, [UR6+0x90], UR4 ;  /* 0x0000900406ff75b2 */ /* 0x0004620008000100 */
[----:B------:R2:W1:Y:S01]  /*0a60*/  SYNCS.EXCH.64 URZ, [UR6+0x88], UR8 ;  /* 0x0000880806ff75b2 */ /* 0x0004620008000100 */
[----:B------:R2:W1:Y:S02]  /*0a70*/  SYNCS.EXCH.64 URZ, [UR6+0x98], UR4 ;  /* 0x0000980406ff75b2 */ /* 0x0004640008000100 */
[----:B--2---:R-:W-:Y:S01]  /*0a80*/  NOP ;  /* 0x0000000000007918 */ /* 0x004fe20000000000 */
.L_x_12:
        /* <DEDUP_REMOVED lines=26> */
.L_x_13:
[----:B------:R-:W2:Y:S01]  /*0c30*/  SHFL.IDX PT, R2, R46, RZ, 0x1f ;  /* 0x00001fff2e027589 */ /* 0x000ea200000e0000 */
[----:B------:R-:W1:Y:S01]  /*0c40*/  S2UR UR47, SR_CgaCtaId ;  /* 0x00000000002f79c3 */ /* 0x000e620000008800 */
[----:B------:R-:W-:Y:S01]  /*0c50*/  NOP ;  /* 0x0000000000007918 */ /* 0x000fe20000000000 */
[----:B--2---:R-:W-:-:S13]  /*0c60*/  ISETP.NE.AND P0, PT, R2, 0x3, PT ;  /* 0x000000030200780c */ /* 0x004fda0003f05270 */
[----:B-1----:R-:W-:Y:S05]  /*0c70*/  @P0 BRA `(.L_x_14) ;  /* 0x0000000000340947 */ /* 0x002fea0003800000 */
[----:B------:R-:W-:Y:S01]  /*0c80*/  UMOV UR4, 0x400 ;  /* 0x0000040000047882 */ /* 0x000fe20000000000 */
[----:B------:R-:W-:Y:S01]  /*0c90*/  UMOV UR6, 0x20 ;  /* 0x0000002000067882 */ /* 0x000fe20000000000 */
[----:B------:R-:W-:Y:S02]  /*0ca0*/  ULEA UR4, UR47, UR4, 0x18 ;  /* 0x000000042f047291 */ /* 0x000fe4000f8ec0ff */
[----:B------:R-:W-:-:S04]  /*0cb0*/  UIADD3 UR6, UPT, UPT, -UR6, 0x100000, URZ ;  /* 0x0010000006067890 */ /* 0x000fc8000fffe1ff */
[----:B------:R-:W-:Y:S02]  /*0cc0*/  USHF.L.U32 UR7, UR6, 0xb, URZ ;  /* 0x0000000b06077899 */ /* 0x000fe400080006ff */
[----:B------:R-:W-:Y:S01]  /*0cd0*/  USHF.L.U32 UR6, UR6, 0x1, URZ ;  /* 0x0000000106067899 */ /* 0x000fe200080006ff */
[----:B------:R-:W-:Y:S01]  /*0ce0*/  ELECT P0, URZ, PT ;  /* 0x0000000000ff782f */ /* 0x000fe20003800000 */
[----:B------:R-:W1:Y:S10]  /*0cf0*/  FENCE.VIEW.ASYNC.S ;  /* 0x00000000000073c6 */ /* 0x000e740000000000 */
[----:B-1----:R1:W2:Y:S01]  /*0d00*/  SYNCS.EXCH.64 URZ, [UR4+0xe0], UR6 ;  /* 0x0000e00604ff75b2 */ /* 0x0022a20008000100 */
[----:B------:R1:W1:Y:S01]  /*0d10*/  SYNCS.EXCH.64 URZ, [UR4+0xf0], UR6 ;  /* 0x0000f00604ff75b2 */ /* 0x0002620008000100 */
[----:B------:R1:W1:Y:S01]  /*0d20*/  SYNCS.EXCH.64 URZ, [UR4+0xe8], UR6 ;  /* 0x0000e80604ff75b2 */ /* 0x0002620008000100 */
[----:B------:R1:W1:Y:S01]  /*0d30*/  SYNCS.EXCH.64 URZ, [UR4+0xf8], UR6 ;  /* 0x0000f80604ff75b2 */ /* 0x0002620008000100 */
[----:B------:R-:W-:Y:S01]  /*0d40*/  NOP ;  /* 0x0000000000007918 */ /* 0x000fe20000000000 */
.L_x_14:
[----:B-1----:R-:W1:Y:S01]  /*0d50*/  LDCU UR4, c[0x0][0x36c] ;  /* 0x00006d80ff0477ac */ /* 0x002e620008000800 */
[----:B------:R-:W-:Y:S01]  /*0d60*/  ISETP.NE.OR P3, PT, R0, 0x2, !P3 ;  /* 0x000000020000780c */ /* 0x000fe20005f65670 */
[----:B------:R-:W-:Y:S01]  /*0d70*/  NOP ;  /* 0x0000000000007918 */ /* 0x000fe20000000000 */
[----:B------:R-:W-:Y:S01]  /*0d80*/  LOP3.LUT R0, R56, 0x1f, RZ, 0xc0, !PT ;  /* 0x0000001f38007812 */ /* 0x000fe200078ec0ff */
[----:B------:R-:W-:Y:S02]  /*0d90*/  UISETP.NE.AND UP4, UPT, UR17, URZ, UPT ;  /* 0x000000ff1100728c */ /* 0x000fe4000bf85270 */
[----:B-1----:R-:W-:-:S09]  /*0da0*/  UISETP.EQ.U32.AND UP5, UPT, UR4, 0x1, UPT ;  /* 0x000000010400788c */ /* 0x002fd2000bfa2070 */
[----:B------:R-:W-:Y:S05]  /*0db0*/  BRA.U !UP5, `(.L_x_15) ;  /* 0x000000010d087547 */ /* 0x000fea000b800000 */
[----:B--234-:R-:W-:Y:S01]  /*0dc0*/  UCGABAR_ARV ;  /* 0x00000000000079c7 */ /* 0x01cfe20008000000 */
[----:B------:R-:W-:Y:S05]  /*0dd0*/  BRA `(.L_x_16) ;  /* 0x0000000000047947 */ /* 0x000fea0003800000 */
.L_x_15:
[----:B--234-:R-:W-:Y:S01]  /*0de0*/  NOP ;  /* 0x0000000000007918 */ /* 0x01cfe20000000000 */
.L_x_16:
[----:B------:R-:W1:Y:S01]  /*0df0*/  S2UR UR7, SR_CTAID.X ;  /* 0x00000000000779c3 */ /* 0x000e620000002500 */
[----:B------:R-:W-:-:S05]  /*0e00*/  CS2R.32 R47, SR_CgaSize ;  /* 0x00000000002f7805 */ /* 0x000fca0000008a00 */
[----:B------:R-:W-:-:S05]  /*0e10*/  IMAD R47, R47, -0xa0, RZ ;  /* 0xffffff602f2f7824 */ /* 0x000fca00078e02ff */
[----:B------:R-:W-:-:S14]  /*0e20*/  R2UR UR5, R47 ;  /* 0x000000002f0572ca */ /* 0x000fdc00000e0000 */
[----:B------:R-:W2:Y:S01]  /*0e30*/  LDCU UR5, c[0x0][UR5+0x2b0] ;  /* 0x00005600050577ac */ /* 0x000ea20008000800 */
[----:B------:R-:W-:-:S05]  /*0e40*/  CS2R.32 R47, SR_CgaSize ;  /* 0x00000000002f7805 */ /* 0x000fca0000008a00 */
[----:B------:R-:W-:-:S05]  /*0e50*/  IMAD R47, R47, -0xa0, RZ ;  /* 0xffffff602f2f7824 */ /* 0x000fca00078e02ff */
[----:B------:R-:W-:-:S14]  /*0e60*/  R2UR UR4, R47 ;  /* 0x000000002f0472ca */ /* 0x000fdc00000e0000 */
[----:B------:R-:W3:Y:S01]  /*0e70*/  LDCU UR4, c[0x0][UR4+0x2b4] ;  /* 0x00005680040477ac */ /* 0x000ee20008000800 */
[----:B------:R-:W4:Y:S01]  /*0e80*/  S2UR UR8, SR_CTAID.Y ;  /* 0x00000000000879c3 */ /* 0x000f220000002600 */
[----:B------:R-:W-:-:S05]  /*0e90*/  CS2R.32 R47, SR_CgaSize ;  /* 0x00000000002f7805 */ /* 0x000fca0000008a00 */
[----:B------:R-:W-:-:S05]  /*0ea0*/  IMAD R47, R47, -0xa0, RZ ;  /* 0xffffff602f2f7824 */ /* 0x000fca00078e02ff */
[----:B------:R-:W-:-:S14]  /*0eb0*/  R2UR UR9, R47 ;  /* 0x000000002f0972ca */ /* 0x000fdc00000e0000 */
[----:B------:R-:W3:Y:S01]  /*0ec0*/  LDCU UR9, c[0x0][UR9+0x2a0] ;  /* 0x00005400090977ac */ /* 0x000ee20008000800 */
[----:B------:R-:W3:Y:S01]  /*0ed0*/  LDCU UR21, c[0x0][0xb24] ;  /* 0x00016480ff1577ac */ /* 0x000ee20008000800 */
[----:B------:R-:W1:Y:S01]  /*0ee0*/  S2UR UR36, SR_CTAID.Z ;  /* 0x00000000002479c3 */ /* 0x000e620000002700 */
[----:B------:R-:W-:-:S05]  /*0ef0*/  CS2R.32 R47, SR_CgaSize ;  /* 0x00000000002f7805 */ /* 0x000fca0000008a00 */
[----:B------:R-:W-:-:S05]  /*0f00*/  IMAD R47, R47, -0xa0, RZ ;  /* 0xffffff602f2f7824 */ /* 0x000fca00078e02ff */
[----:B------:R-:W-:-:S14]  /*0f10*/  R2UR UR63, R47 ;  /* 0x000000002f3f72ca */ /* 0x000fdc00000e0000 */
[----:B------:R-:W3:Y:S01]  /*0f20*/  LDCU UR63, c[0x0][UR63+0x2a4] ;  /* 0x000054803f3f77ac */ /* 0x000ee20008000800 */
[----:B------:R-:W3:Y:S01]  /*0f30*/  LDCU UR42, c[0x0][0xb24] ;  /* 0x00016480ff2a77ac */ /* 0x000ee20008000800 */
[----:B-1----:R-:W-:Y:S01]  /*0f40*/  I2FP.F32.U32 R3, UR7 ;  /* 0x0000000700037c45 */ /* 0x002fe20008201000 */
[----:B------:R-:W1:Y:S04]  /*0f50*/  LDCU UR28, c[0x0][0xb30] ;  /* 0x00016600ff1c77ac */ /* 0x000e680008000800 */
[----:B--2---:R-:W-:Y:S01]  /*0f60*/  FMUL R3, R3, UR5 ;  /* 0x0000000503037c20 */ /* 0x004fe20008400000 */
[----:B------:R-:W-:Y:S01]  /*0f70*/  USHF.L.U32 UR26, UR47, 0xb, URZ ;  /* 0x0000000b2f1a7899 */ /* 0x000fe200080006ff */
[----:B----4-:R-:W-:Y:S01]  /*0f80*/  I2FP.F32.U32 R2, UR8 ;  /* 0x0000000800027c45 */ /* 0x010fe20008201000 */
[----:B---3--:R-:W-:-:S03]  /*0f90*/  UISETP.GE.AND UP2, UPT, UR21, 0x1, UPT ;  /* 0x000000011500788c */ /* 0x008fc6000bf46270 */
[----:B------:R-:W2:Y:S01]  /*0fa0*/  F2I.U32.TRUNC.NTZ R3, R3 ;  /* 0x0000000300037305 */ /* 0x000ea2000020f000 */
[----:B------:R-:W-:Y:S01]  /*0fb0*/  UMOV UR16, UR7 ;  /* 0x0000000700107c82 */ /* 0x000fe20008000000 */
[----:B------:R-:W-:Y:S01]  /*0fc0*/  FMUL R2, R2, UR4 ;  /* 0x0000000402027c20 */ /* 0x000fe20008400000 */
[----:B------:R-:W-:-:S05]  /*0fd0*/  UMOV UR20, UR8 ;  /* 0x0000000800147c82 */ /* 0x000fca0008000000 */
[----:B------:R-:W3:Y:S01]  /*0fe0*/  F2I.U32.TRUNC.NTZ R2, R2 ;  /* 0x0000000200027305 */ /* 0x000ee2000020f000 */
[----:B--2---:R-:W-:Y:S02]  /*0ff0*/  R2UR UR4, R3 ;  /* 0x00000000030472ca */ /* 0x004fe400000e0000 */
[----:B---3--:R-:W-:Y:S02]  /*1000*/  R2UR UR6, R2 ;  /* 0x00000000020672ca */ /* 0x008fe400000e0000 */
[----:B------:R-:W-:-:S09]  /*1010*/  PRMT R2, RZ, 0x7610, R2 ;  /* 0x00007610ff027816 */ /* 0x000fd20000000002 */
[----:B------:R-:W-:-:S04]  /*1020*/  UIADD3 UR5, UPT, UPT, -UR4, URZ, URZ ;  /* 0x000000ff04057290 */ /* 0x000fc8000fffe1ff */
[----:B------:R-:W-:Y:S02]  /*1030*/  UIMAD UR5, UR9, UR5, UR7 ;  /* 0x00000005090572a4 */ /* 0x000fe4000f8e0207 */
[----:B------:R-:W-:-:S04]  /*1040*/  UIADD3 UR4, UPT, UPT, -UR6, URZ, URZ ;  /* 0x000000ff06047290 */ /* 0x000fc8000fffe1ff */
[----:B------:R-:W-:Y:S01]  /*1050*/  IMAD.U32 R47, RZ, RZ, UR5 ;  /* 0x00000005ff2f7e24 */ /* 0x000fe2000f8e00ff */
[----:B------:R-:W-:Y:S01]  /*1060*/  UIMAD UR63, UR63, UR4, UR8 ;  /* 0x000000043f3f72a4 */ /* 0x000fe2000f8e0208 */
[----:B-1----:R-:W-:Y:S11]  /*1070*/  BRA.U UP4, `(.L_x_17) ;  /* 0x0000000104287547 */ /* 0x002ff6000b800000 */
[----:B------:R-:W-:Y:S01]  /*1080*/  R2UR UR4, R47 ;  /* 0x000000002f0472ca */ /* 0x000fe200000e0000 */
[----:B------:R-:W-:Y:S02]  /*1090*/  UISETP.NE.AND UP0, UPT, UR63, URZ, UPT ;  /* 0x000000ff3f00728c */ /* 0x000fe4000bf05270 */
[----:B------:R-:W-:-:S10]  /*10a0*/  UISETP.NE.AND UP1, UPT, UR63, 0x1, UPT ;  /* 0x000000013f00788c */ /* 0x000fd4000bf25270 */
[----:B------:R-:W-:-:S04]  /*10b0*/  UISETP.EQ.OR UP0, UPT, UR4, URZ, !UP0 ;  /* 0x000000ff0400728c */ /* 0x000fc8000c702670 */
[----:B------:R-:W-:Y:S02]  /*10c0*/  USEL UR5, URZ, 0x1, !UP0 ;  /* 0x00000001ff057887 */ /* 0x000fe4000c000000 */
[----:B------:R-:W-:Y:S02]  /*10d0*/  UISETP.NE.AND UP0, UPT, UR4, URZ, UPT ;  /* 0x000000ff0400728c */ /* 0x000fe4000bf05270 */
[----:B------:R-:W-:-:S04]  /*10e0*/  USEL UR4, URZ, 0x2, UP1 ;  /* 0x00000002ff047887 */ /* 0x000fc80008800000 */
[----:B------:R-:W-:-:S04]  /*10f0*/  USEL UR4, UR4, 0x2, UP0 ;  /* 0x0000000204047887 */ /* 0x000fc80008000000 */
[----:B------:R-:W-:-:S06]  /*1100*/  UIADD3 UR4, UPT, UPT, UR5, UR4, URZ ;  /* 0x0000000405047290 */ /* 0x000fcc000fffe0ff */
[----:B------:R-:W-:Y:S02]  /*1110*/  MOV R2, UR4 ;  /* 0x0000000400027c02 */ /* 0x000fe40008000f00 */
.L_x_17:
[----:B------:R-:W-:Y:S05]  /*1120*/  BRA.U !UP2, `(.L_x_18) ;  /* 0x000000010ad47547 */ /* 0x000fea000b800000 */
[----:B------:R-:W1:Y:S01]  /*1130*/  LDCU.128 UR12, c[0x0][0xb10] ;  /* 0x00016200ff0c77ac */ /* 0x000e620008000c00 */
[----:B------:R-:W2:Y:S01]  /*1140*/  LDCU UR6, c[0x0][0x370] ;  /* 0x00006e00ff0677ac */ /* 0x000ea20008000800 */
[----:B------:R-:W3:Y:S01]  /*1150*/  LDCU UR5, c[0x0][0x374] ;  /* 0x00006e80ff0577ac */ /* 0x000ee20008000800 */
[----:B------:R-:W4:Y:S01]  /*1160*/  LDCU UR27, c[0x0][0xb0c] ;  /* 0x00016180ff1b77ac */ /* 0x000f220008000800 */
[----:B------:R-:W4:Y:S01]  /*1170*/  LDCU UR4, c[0x0][0xb20] ;  /* 0x00016400ff0477ac */ /* 0x000f220008000800 */
[----:B------:R-:W4:Y:S01]  /*1180*/  LDCU.64 UR8, c[0x0][0xb28] ;  /* 0x00016500ff0877ac */ /* 0x000f220008000a00 */
[----:B-1----:R-:W-:Y:S02]  /*1190*/  UISETP.NE.AND UP0, UPT, UR14, 0x1, UPT ;  /* 0x000000010e00788c */ /* 0x002fe4000bf05270 */
[----:B---3--:R-:W-:Y:S02]  /*11a0*/  UIMAD.WIDE.U32 UR10, UR5, UR15, URZ ;  /* 0x0000000f050a72a5 */ /* 0x008fe4000f8e00ff */
[----:B--2---:R-:W-:-:S02]  /*11b0*/  UIMAD.WIDE.U32 UR22, UR6, UR12, URZ ;  /* 0x0000000c061672a5 */ /* 0x004fc4000f8e00ff */
[----:B----4-:R-:W-:Y:S02]  /*11c0*/  UISETP.NE.AND UP1, UPT, UR27, 0x1, UPT ;  /* 0x000000011b00788c */ /* 0x010fe4000bf25270 */
[----:B------:R-:W-:Y:S01]  /*11d0*/  UISETP.NE.AND UP2, UPT, UR21, 0x1, UPT ;  /* 0x000000011500788c */ /* 0x000fe2000bf45270 */
[----:B------:R-:W-:Y:S02]  /*11e0*/  UMOV UR10, UR11 ;  /* 0x0000000b000a7c82 */ /* 0x000fe40008000000 */
[----:B------:R-:W-:Y:S01]  /*11f0*/  UMOV UR22, UR23 ;  /* 0x0000001700167c82 */ /* 0x000fe20008000000 */
[----:B------:R-:W-:Y:S02]  /*1200*/  @UP0 USHF.R.U32.HI UR5, URZ, UR4, UR10 ;  /* 0x00000004ff050299 */ /* 0x000fe4000801160a */
[----:B------:R-:W-:Y:S02]  /*1210*/  UIMAD.WIDE.U32 UR24, UR20, UR15, URZ ;  /* 0x0000000f141872a5 */ /* 0x000fe4000f8e00ff */
[----:B------:R-:W-:-:S02]  /*1220*/  UIMAD.WIDE.U32 UR10, UR5, UR8, URZ ;  /* 0x00000008050a72a5 */ /* 0x000fc4000f8e00ff */
[----:B------:R-:W-:Y:S02]  /*1230*/  @UP1 USHF.R.U32.HI UR6, URZ, UR13, UR22 ;  /* 0x0000000dff061299 */ /* 0x000fe40008011616 */
[----:B------:R-:W-:Y:S02]  /*1240*/  UIMAD.WIDE.U32 UR18, UR16, UR12, URZ ;  /* 0x0000000c101272a5 */ /* 0x000fe4000f8e00ff */
[----:B------:R-:W-:Y:S01]  /*1250*/  UIMAD.WIDE.U32 UR22, UR6, UR8, URZ ;  /* 0x00000008061672a5 */ /* 0x000fe2000f8e00ff */
[----:B------:R-:W-:Y:S01]  /*1260*/  UMOV UR24, UR25 ;  /* 0x0000001900187c82 */ /* 0x000fe20008000000 */
[----:B------:R-:W-:Y:S01]  /*1270*/  UMOV UR10, UR11 ;  /* 0x0000000b000a7c82 */ /* 0x000fe20008000000 */
[----:B------:R-:W-:Y:S02]  /*1280*/  USHF.R.U32.HI UR24, URZ, UR4, UR24 ;  /* 0x00000004ff187299 */ /* 0x000fe40008011618 */
[----:B------:R-:W-:Y:S02]  /*1290*/  @UP2 USHF.R.U32.HI UR5, URZ, UR9, UR10 ;  /* 0x00000009ff052299 */ /* 0x000fe4000801160a */
[----:B------:R-:W-:Y:S01]  /*12a0*/  UMOV UR7, UR23 ;  /* 0x0000001700077c82 */ /* 0x000fe20008000000 */
[----:B------:R-:W-:Y:S01]  /*12b0*/  UMOV UR18, UR19 ;  /* 0x0000001300127c82 */ /* 0x000fe20008000000 */
[----:B------:R-:W-:-:S02]  /*12c0*/  @UP2 USHF.R.U32.HI UR6, URZ, UR9, UR7 ;  /* 0x00000009ff062299 */ /* 0x000fc40008011607 */
[----:B------:R-:W-:Y:S02]  /*12d0*/  USHF.R.U32.HI UR13, URZ, UR13, UR18 ;  /* 0x0000000dff0d7299 */ /* 0x000fe40008011612 */
[----:B------:R-:W-:Y:S02]  /*12e0*/  USEL UR4, UR20, UR24, !UP0 ;  /* 0x0000001814047287 */ /* 0x000fe4000c000000 */
[----:B------:R-:W-:Y:S02]  /*12f0*/  UIMAD UR7, UR5, UR21, URZ ;  /* 0x00000015050772a4 */ /* 0x000fe4000f8e02ff */
[----:B------:R-:W-:Y:S02]  /*1300*/  USEL UR5, UR16, UR13, !UP1 ;  /* 0x0000000d10057287 */ /* 0x000fe4000c800000 */
[----:B------:R-:W-:Y:S02]  /*1310*/  UIMAD UR12, UR6, UR21, URZ ;  /* 0x00000015060c72a4 */ /* 0x000fe4000f8e02ff */
[----:B------:R-:W-:-:S02]  /*1320*/  UISETP.GE.AND UP0, UPT, UR4, UR7, UPT ;  /* 0x000000070400728c */ /* 0x000fc4000bf06270 */
[----:B------:R-:W-:Y:S02]  /*1330*/  UIMAD.WIDE.U32 UR10, UR4, UR8, URZ ;  /* 0x00000008040a72a5 */ /* 0x000fe4000f8e00ff */
[----:B------:R-:W-:Y:S02]  /*1340*/  UISETP.GE.OR UP0, UPT, UR5, UR12, UP0 ;  /* 0x0000000c0500728c */ /* 0x000fe40008706670 */
[----:B------:R-:W-:Y:S02]  /*1350*/  UIMAD.WIDE.U32 UR12, UR5, UR8, URZ ;  /* 0x00000008050c72a5 */ /* 0x000fe4000f8e00ff */
[----:B------:R-:W-:Y:S01]  /*1360*/  UIADD3 UR10, UPT, UPT, -UR4, URZ, URZ ;  /* 0x000000ff040a7290 */ /* 0x000fe2000fffe1ff */
[----:B------:R-:W-:Y:S01]  /*1370*/  UMOV UR8, UR11 ;  /* 0x0000000b00087c82 */ /* 0x000fe20008000000 */
[----:B------:R-:W-:Y:S02]  /*1380*/  UIADD3 UR11, UPT, UPT, -UR5, URZ, URZ ;  /* 0x000000ff050b7290 */ /* 0x000fe4000fffe1ff */
[----:B------:R-:W-:-:S03]  /*1390*/  USHF.R.U32.HI UR8, URZ, UR9, UR8 ;  /* 0x00000009ff087299 */ /* 0x000fc60008011608 */
[----:B------:R-:W-:Y:S01]  /*13a0*/  @!UP0 UMOV UR7, UR13 ;  /* 0x0000000d00078c82 */ /* 0x000fe20008000000 */
[----:B------:R-:W-:Y:S02]  /*13b0*/  UIMAD UR20, UR14, UR10, UR20 ;  /* 0x0000000a0e1472a4 */ /* 0x000fe4000f8e0214 */
[----:B------:R-:W-:Y:S02]  /*13c0*/  USEL UR8, UR4, UR8, !UP2 ;  /* 0x0000000804087287 */ /* 0x000fe4000d000000 */
[----:B------:R-:W-:Y:S02]  /*13d0*/  @!UP0 USHF.R.U32.HI UR7, URZ, UR9, UR7 ;  /* 0x00000009ff078299 */ /* 0x000fe40008011607 */
[----:B------:R-:W-:Y:S02]  /*13e0*/  UIADD3 UR9, UPT, UPT, -UR8, URZ, URZ ;  /* 0x000000ff08097290 */ /* 0x000fe4000fffe1ff */
[----:B------:R-:W-:Y:S02]  /*13f0*/  @!UP0 USEL UR7, UR5, UR7, !UP2 ;  /* 0x0000000705078287 */ /* 0x000fe4000d000000 */
[----:B------:R-:W-:-:S02]  /*1400*/  UIMAD UR9, UR21, UR9, UR4 ;  /* 0x00000009150972a4 */ /* 0x000fc4000f8e0204 */
[----:B------:R-:W-:Y:S02]  /*1410*/  @!UP0 UIADD3 UR8, UPT, UPT, UR8, -UR7, URZ ;  /* 0x8000000708088290 */ /* 0x000fe4000fffe0ff */
[----:B------:R-:W-:Y:S02]  /*1420*/  @!UP0 UIMAD UR6, UR9, UR6, UR7 ;  /* 0x00000006090682a4 */ /* 0x000fe4000f8e0207 */
[----:B------:R-:W-:Y:S02]  /*1430*/  @!UP0 UIMAD UR4, UR8, UR21, UR5 ;  /* 0x00000015080482a4 */ /* 0x000fe4000f8e0205 */
[----:B------:R-:W-:Y:S02]  /*1440*/  UIMAD UR16, UR27, UR11, UR16 ;  /* 0x0000000b1b1072a4 */ /* 0x000fe4000f8e0210 */
[----:B------:R-:W-:Y:S01]  /*1450*/  UIMAD UR20, UR4, UR14, UR20 ;  /* 0x0000000e041472a4 */ /* 0x000fe2000f8e0214 */
[----:B------:R-:W-:Y:S02]  /*1460*/  @!UP0 UMOV UR5, UR6 ;  /* 0x0000000600058c82 */ /* 0x000fe40008000000 */
[----:B------:R-:W-:-:S12]  /*1470*/  UIMAD UR16, UR5, UR27, UR16 ;  /* 0x0000001b051072a4 */ /* 0x000fd8000f8e0210 */
.L_x_18:
[----:B------:R-:W-:Y:S02]  /*1480*/  UISETP.NE.AND UP1, UPT, UR28, 0x1, UPT ;  /* 0x000000011c00788c */ /* 0x000fe4000bf25270 */
[----:B------:R-:W-:Y:S02]  /*1490*/  UISETP.NE.AND UP0, UPT, UR17, 0x2, UPT ;  /* 0x000000021100788c */ /* 0x000fe4000bf05270 */
[----:B------:R-:W-:-:S05]  /*14a0*/  ULOP3.LUT UR23, UR26, 0x800, URZ, 0xc0, !UPT ;  /* 0x000008001a177892 */ /* 0x000fca000f8ec0ff */
[----:B------:R-:W-:Y:S07]  /*14b0*/  BRA.U UP1, `(.L_x_19) ;  /* 0x0000000101447547 */ /* 0x000fee000b800000 */
[----:B------:R-:W1:Y:S01]  /*14c0*/  LDCU.128 UR8, c[0x0][0xb10] ;  /* 0x00016200ff0877ac */ /* 0x000e620008000c00 */
[----:B------:R-:W2:Y:S01]  /*14d0*/  LDCU UR12, c[0x0][0xb0c] ;  /* 0x00016180ff0c77ac */ /* 0x000ea20008000800 */
[----:B------:R-:W3:Y:S01]  /*14e0*/  LDCU UR13, c[0x0][0xb20] ;  /* 0x00016400ff0d77ac */ /* 0x000ee20008000800 */
[----:B-1----:R-:W-:Y:S02]  /*14f0*/  UIMAD.WIDE.U32 UR6, UR16, UR8, URZ ;  /* 0x00000008100672a5 */ /* 0x002fe4000f8e00ff */
[----:B------:R-:W-:Y:S02]  /*1500*/  UIMAD.WIDE.U32 UR4, UR20, UR11, URZ ;  /* 0x0000000b140472a5 */ /* 0x000fe4000f8e00ff */
[----:B--2---:R-:W-:Y:S02]  /*1510*/  UISETP.NE.AND UP2, UPT, UR12, 0x1, UPT ;  /* 0x000000010c00788c */ /* 0x004fe4000bf45270 */
[----:B------:R-:W-:Y:S01]  /*1520*/  UISETP.NE.AND UP1, UPT, UR10, 0x1, UPT ;  /* 0x000000010a00788c */ /* 0x000fe2000bf25270 */
[----:B------:R-:W-:-:S02]  /*1530*/  UMOV UR6, UR7 ;  /* 0x0000000700067c82 */ /* 0x000fc40008000000 */
[----:B------:R-:W-:Y:S01]  /*1540*/  UMOV UR4, UR5 ;  /* 0x0000000500047c82 */ /* 0x000fe20008000000 */
[----:B------:R-:W-:Y:S02]  /*1550*/  USHF.R.U32.HI UR6, URZ, UR9, UR6 ;  /* 0x00000009ff067299 */ /* 0x000fe40008011606 */
[----:B---3--:R-:W-:Y:S02]  /*1560*/  USHF.R.U32.HI UR4, URZ, UR13, UR4 ;  /* 0x0000000dff047299 */ /* 0x008fe40008011604 */
[----:B------:R-:W-:Y:S02]  /*1570*/  USEL UR5, UR16, UR6, !UP2 ;  /* 0x0000000610057287 */ /* 0x000fe4000d000000 */
[----:B------:R-:W-:-:S04]  /*1580*/  USEL UR4, UR20, UR4, !UP1 ;  /* 0x0000000414047287 */ /* 0x000fc8000c800000 */
[----:B------:R-:W-:Y:S02]  /*1590*/  UIADD3 UR6, UPT, UPT, UR5, -UR4, URZ ;  /* 0x8000000405067290 */ /* 0x000fe4000fffe0ff */
[----:B------:R-:W-:Y:S02]  /*15a0*/  UIADD3 UR4, UPT, UPT, -UR5, UR4, URZ ;  /* 0x0000000405047290 */ /* 0x000fe4000fffe1ff */
[----:B------:R-:W-:Y:S02]  /*15b0*/  UIMAD UR20, UR6, UR10, UR20 ;  /* 0x0000000a061472a4 */ /* 0x000fe4000f8e0214 */
[----:B------:R-:W-:-:S12]  /*15c0*/  UIMAD UR16, UR4, UR12, UR16 ;  /* 0x0000000c041072a4 */ /* 0x000fd8000f8e0210 */
.L_x_19:
[----:B------:R-:W-:Y:S05]  /*15d0*/  BRA.U !UP5, `(.L_x_20) ;  /* 0x000000010d0c7547 */ /* 0x000fea000b800000 */
[----:B------:R-:W-:Y:S01]  /*15e0*/  UCGABAR_WAIT ;  /* 0x0000000000007dc7 */ /* 0x000fe20008000000 */
[----:B------:R-:W-:Y:S01]  /*15f0*/  CCTL.IVALL ;  /* 0x00000000ff00798f */ /* 0x000fe20002000000 */
[----:B------:R-:W-:Y:S05]  /*1600*/  BRA `(.L_x_21) ;  /* 0x0000000000047947 */ /* 0x000fea0003800000 */
.L_x_20:
[----:B------:R-:W-:Y:S06]  /*1610*/  BAR.SYNC.DEFER_BLOCKING 0x0 ;  /* 0x0000000000007b1d */ /* 0x000fec0000010000 */
.L_x_21:
[----:B------:R-:W-:Y:S05]  /*1620*/  BRA.U UP0, `(.L_x_22) ;  /* 0x0000001100fc7547 */ /* 0x000fea000b800000 */
[----:B------:R-:W1:Y:S01]  /*1630*/  LDCU UR6, c[0x0][0x38c] ;  /* 0x00007180ff0677ac */ /* 0x000e620008000800 */
[----:B------:R-:W-:Y:S01]  /*1640*/  PLOP3.LUT P1, PT, PT, PT, UP3, 0x80, 0x8 ;  /* 0x000000000008781c */ /* 0x000fe20003f2f038 */
[----:B------:R-:W-:Y:S01]  /*1650*/  IMAD.MOV.U32 R12, RZ, RZ, 0x1 ;  /* 0x00000001ff0c7424 */ /* 0x000fe200078e00ff */
[----:B------:R-:W-:Y:S01]  /*1660*/  ISETP.EQ.OR P2, PT, R0, RZ, P3 ;  /* 0x000000ff0000720c */ /* 0x000fe20001f42670 */
[----:B------:R-:W-:Y:S01]  /*1670*/  UISETP.NE.AND UP1, UPT, UR17, URZ, UPT ;  /* 0x000000ff1100728c */ /* 0x000fe2000bf25270 */
[----:B------:R-:W-:Y:S02]  /*1680*/  PLOP3.LUT P1, PT, P1, PT, PT, 0x8, 0x80 ;  /* 0x000000000080781c */ /* 0x000fe40000f2e170 */
[----:B------:R-:W-:Y:S01]  /*1690*/  CS2R R10, SRZ ;  /* 0x00000000000a7805 */ /* 0x000fe2000001ff00 */
[----:B------:R-:W-:Y:S01]  /*16a0*/  IMAD.MOV.U32 R9, RZ, RZ, RZ ;  /* 0x000000ffff097224 */ /* 0x000fe200078e00ff */
[----:B------:R-:W2:Y:S01]  /*16b0*/  LDCU UR43, c[0x0][0x370] ;  /* 0x00006e00ff2b77ac */ /* 0x000ea20008000800 */
[----:B------:R-:W-:Y:S01]  /*16c0*/  IMAD.MOV.U32 R8, RZ, RZ, 0x1 ;  /* 0x00000001ff087424 */ /* 0x000fe200078e00ff */
[----:B------:R-:W3:Y:S01]  /*16d0*/  LDCU.64 UR38, c[0x0][0x348] ;  /* 0x00006900ff2677ac */ /* 0x000ee20008000a00 */
[----:B------:R-:W-:-:S02]  /*16e0*/  USHF.R.U32.HI UR48, URZ, 0x6, UR23 ;  /* 0x00000006ff307899 */ /* 0x000fc40008011617 */
[----:B-1----:R-:W-:Y:S02]  /*16f0*/  UIADD3 UR5, UPT, UPT, UR6, 0x7f, URZ ;  /* 0x0000007f06057890 */ /* 0x002fe4000fffe0ff */
[----:B------:R-:W-:Y:S02]  /*1700*/  UIADD3 UR49, UPT, UPT, UR6, 0xfe, URZ ;  /* 0x000000fe06317890 */ /* 0x000fe4000fffe0ff */
[----:B------:R-:W-:Y:S01]  /*1710*/  USHF.R.S32.HI UR4, URZ, 0x1f, UR5 ;  /* 0x0000001fff047899 */ /* 0x000fe20008011405 */
[----:B------:R-:W1:Y:S03]  /*1720*/  LDCU UR41, c[0x0][0x374] ;  /* 0x00006e80ff2977ac */ /* 0x000e660008000800 */
[----:B------:R-:W-:Y:S02]  /*1730*/  ULEA.HI UR4, UR4, UR5, URZ, 0x7 ;  /* 0x0000000504047291 */ /* 0x000fe4000f8f38ff */
[----:B------:R-:W-:-:S02]  /*1740*/  USEL UR29, UR40, 0x2, UP1 ;  /* 0x00000002281d7887 */ /* 0x000fc40008800000 */
[----:B------:R-:W-:Y:S02]  /*1750*/  USHF.R.S32.HI UR45, URZ, 0x7, UR4 ;  /* 0x00000007ff2d7899 */ /* 0x000fe40008011404 */
[----:B------:R-:W-:Y:S02]  /*1760*/  UIADD3 UR4, UPT, UPT, UR6, -0x1, URZ ;  /* 0xffffffff06047890 */ /* 0x000fe4000fffe0ff */
[----:B------:R-:W-:Y:S02]  /*1770*/  UISETP.LT.U32.AND UP0, UPT, UR45, 0x3, UPT ;  /* 0x000000032d00788c */ /* 0x000fe4000bf01070 */
[----:B------:R-:W-:Y:S02]  /*1780*/  UISETP.GE.U32.AND UP2, UPT, UR4, -0xff, UPT ;  /* 0xffffff010400788c */ /* 0x000fe4000bf46070 */
[----:B------:R-:W-:Y:S01]  /*1790*/  USEL UR44, UR45, 0x3, UP0 ;  /* 0x000000032d2c7887 */ /* 0x000fe20008000000 */
[----:B------:R-:W-:-:S03]  /*17a0*/  UMOV UR21, URZ ;  /* 0x000000ff00157c82 */ /* 0x000fc60008000000 */
[----:B------:R-:W-:Y:S02]  /*17b0*/  UIADD3 UR22, UPT, UPT, UR44, -0x1, URZ ;  /* 0xffffffff2c167890 */ /* 0x000fe4000fffe0ff */
[----:B------:R-:W-:-:S03]  /*17c0*/  UIADD3 UR46, UPT, UPT, UR45, -UR44, URZ ;  /* 0x8000002c2d2e7290 */ /* 0x000fc6000fffe0ff */
[----:B------:R-:W-:-:S04]  /*17d0*/  @UP2 UIADD3 UR22, UPT, UPT, UR44, URZ, URZ ;  /* 0x000000ff2c162290 */ /* 0x000fc8000fffe0ff */
[----:B-123--:R-:W-:-:S12]  /*17e0*/  UIADD3 UR22, UPT, UPT, UR22, 0x1, URZ ;  /* 0x0000000116167890 */ /* 0x00efd8000fffe0ff */
.L_x_42:
[----:B------:R-:W-:Y:S01]  /*17f0*/  UISETP.NE.AND UP0, UPT, UR47, URZ, UPT ;  /* 0x000000ff2f00728c */ /* 0x000fe2000bf05270 */
[----:B------:R-:W1:Y:S08]  /*1800*/  S2UR UR47, SR_CgaCtaId ;  /* 0x00000000002f79c3 */ /* 0x000e700000008800 */
[----:B------:R-:W-:Y:S05]  /*1810*/  BRA.U UP0, `(.L_x_23) ;  /* 0x0000000100347547 */ /* 0x000fea000b800000 */
[----:B------:R-:W2:Y:S01]  /*1820*/  S2R R0, SR_CgaCtaId ;  /* 0x0000000000007919 */ /* 0x000ea20000008800 */
[----:B------:R-:W-:-:S04]  /*1830*/  MOV R2, 0x400 ;  /* 0x0000040000027802 */ /* 0x000fc80000000f00 */
[----:B--2---:R-:W-:Y:S02]  /*1840*/  LEA R0, R0, R2, 0x18 ;  /* 0x0000000200007211 */ /* 0x004fe400078ec0ff */
[----:B------:R-:W-:-:S03]  /*1850*/  SHF.L.U32 R2, R8, 0x1f, RZ ;  /* 0x0000001f08027819 */ /* 0x000fc600000006ff */
[----:B------:R-:W-:-:S04]  /*1860*/  IMAD R0, R9, 0x8, R0 ;  /* 0x0000000809007824 */ /* 0x000fc800078e0200 */
[----:B------:R-:W2:Y:S02]  /*1870*/  SYNCS.PHASECHK.TRANS64.TRYWAIT P0, [R0+URZ+0xf0], R2 ;  /* 0x0000f002000075a7 */ /* 0x000ea400080011ff */
[----:B--2---:R-:W-:Y:S05]  /*1880*/  @!P0 BRA `(.L_x_24) ;  /* 0x0000006c00d88947 */ /* 0x004fea0003800000 */
.L_x_137:
[----:B------:R-:W-:Y:S01]  /*1890*/  VIADD R9, R9, 0x1 ;  /* 0x0000000109097836 */ /* 0x000fe20000000000 */
[----:B------:R2:W-:Y:S04]  /*18a0*/  SYNCS.ARRIVE.TRANS64.A1T0 RZ, [R0+URZ+0xe0], RZ ;  /* 0x0000e0ff00ff79a7 */ /* 0x0005e800081000ff */
[----:B------:R-:W-:-:S04]  /*18b0*/  ISETP.NE.AND P0, PT, R9, 0x2, PT ;  /* 0x000000020900780c */ /* 0x000fc80003f05270 */
[----:B------:R-:W-:Y:S02]  /*18c0*/  SEL R9, R9, RZ, P0 ;  /* 0x000000ff09097207 */ /* 0x000fe40000000000 */
[----:B--2---:R-:W-:-:S04]  /*18d0*/  SEL R0, RZ, 0x1, P0 ;  /* 0x00000001ff007807 */ /* 0x004fc80000000000 */
[----:B------:R-:W-:-:S07]  /*18e0*/  LOP3.LUT R8, R8, R0, RZ, 0x3c, !PT ;  /* 0x0000000008087212 */ /* 0x000fce00078e3cff */
.L_x_23:
[----:B------:R-:W-:Y:S01]  /*18f0*/  UMOV UR13, 0x400 ;  /* 0x00000400000d7882 */ /* 0x000fe20000000000 */
[----:B------:R-:W-:Y:S01]  /*1900*/  SHF.L.U32 R0, R12, 0x1f, RZ ;  /* 0x0000001f0c007819 */ /* 0x000fe200000006ff */
[----:B-1----:R-:W-:Y:S02]  /*1910*/  ULEA UR13, UR47, UR13, 0x18 ;  /* 0x0000000d2f0d7291 */ /* 0x002fe4000f8ec0ff */
[----:B------:R-:W-:Y:S02]  /*1920*/  UISETP.GE.U32.AND UP0, UPT, UR49, 0xff, UPT ;  /* 0x000000ff3100788c */ /* 0x000fe4000bf06070 */
[----:B------:R-:W-:Y:S02]  /*1930*/  ULEA UR4, UR21, UR13, 0x3 ;  /* 0x0000000d15047291 */ /* 0x000fe4000f8e18ff */
[----:B------:R-:W-:Y:S02]  /*1940*/  USHF.L.U32 UR19, UR20, 0x7, URZ ;  /* 0x0000000714137899 */ /* 0x000fe400080006ff */
[----:B------:R-:W-:Y:S01]  /*1950*/  ULEA UR35, UR16, UR48, 0x6 ;  /* 0x0000003010237291 */ /* 0x000fe2000f8e30ff */
[----:B------:R-:W-:-:S04]  /*1960*/  UMOV UR14, URZ ;  /* 0x000000ff000e7c82 */ /* 0x000fc80008000000 */
[----:B------:R1:W2:Y:S01]  /*1970*/  SYNCS.PHASECHK.TRANS64.TRYWAIT P0, [UR4+0x18], R0 ;  /* 0x00001800ff0075a7 */ /* 0x0002a20008001104 */
[----:B------:R-:W-:Y:S06]  /*1980*/  BRA.U !UP0, `(.L_x_25) ;  /* 0x0000000108f07547 */ /* 0x000fec000b800000 */
[----:B------:R-:W-:Y:S01]  /*1990*/  UMOV UR15, URZ ;  /* 0x000000ff000f7c82 */ /* 0x000fe20008000000 */
[----:B------:R-:W-:-:S05]  /*19a0*/  UMOV UR4, UR21 ;  /* 0x0000001500047c82 */ /* 0x000fca0008000000 */
.L_x_31:
[----:B------:R-:W-:Y:S01]  /*19b0*/  ULEA UR33, UR4, UR13, 0x3 ;  /* 0x0000000d04217291 */ /* 0x000fe2000f8e18ff */
[----:B--2---:R-:W-:Y:S01]  /*19c0*/  @!P3 MOV R2, 0xc000 ;  /* 0x0000c0000002b802 */ /* 0x004fe20000000f00 */
[----:B--2-4-:R-:W-:Y:S10]  /*19d0*/  @P0 BRA `(.L_x_26) ;  /* 0x00000000000c0947 */ /* 0x014ff40003800000 */
[----:B------:R-:W-:-:S04]  /*19e0*/  SHF.L.U32 R3, R12, 0x1f, RZ ;  /* 0x0000001f0c037819 */ /* 0x000fc800000006ff */
[----:B------:R-:W2:Y:S02]  /*19f0*/  SYNCS.PHASECHK.TRANS64.TRYWAIT P0, [UR33+0x18], R3 ;  /* 0x00001803ff0075a7 */ /* 0x000ea40008001121 */
[----:B--2---:R-:W-:Y:S05]  /*1a00*/  @!P0 BRA `(.L_x_27) ;  /* 0x0000006c008c8947 */ /* 0x004fea0003800000 */
.L_x_26:
[----:B------:R2:W-:Y:S01]  /*1a10*/  @!P3 SYNCS.ARRIVE.TRANS64 RZ, [UR33], R2 ;  /* 0x00000002ffffb9a7 */ /* 0x0005e20008000021 */
[----:B------:R-:W-:-:S04]  /*1a20*/  ULOP3.LUT UR5, UR29, 0x2, URZ, 0xfc, !UPT ;  /* 0x000000021d057892 */ /* 0x000fc8000f8efcff */
[----:B------:R-:W-:-:S09]  /*1a30*/  UISETP.NE.AND UP0, UPT, UR5, 0x2, UPT ;  /* 0x000000020500788c */ /* 0x000fd2000bf05270 */
[----:B------:R-:W-:Y:S05]  /*1a40*/  BRA.U UP0, `(.L_x_28) ;  /* 0x0000000100047547 */ /* 0x000fea000b800000 */
[----:B------:R-:W-:Y:S05]  /*1a50*/  BPT.TRAP 0x1 ;  /* 0x000000040000795c */ /* 0x000fea0000300000 */
.L_x_28:
[----:B------:R-:W-:Y:S04]  /*1a60*/  BSSY.RECONVERGENT B0, `(.L_x_29) ;  /* 0x0000003000007945 */ /* 0x000fe80003800200 */
[----:B------:R-:W-:Y:S05]  /*1a70*/  @P2 BRA `(.L_x_30) ;  /* 0x0000000000042947 */ /* 0x000fea0003800000 */
[----:B------:R-:W-:Y:S05]  /*1a80*/  BPT.TRAP 0x1 ;  /* 0x000000040000795c */ /* 0x000fea0000300000 */
.L_x_30:
[----:B------:R-:W-:Y:S05]  /*1a90*/  BSYNC.RECONVERGENT B0 ;  /* 0x0000000000007941 */ /* 0x000fea0003800200 */
.L_x_29:
[----:B------:R-:W-:Y:S02]  /*1aa0*/  UIADD3 UR5, UPT, UPT, UR4, 0x1, URZ ;  /* 0x0000000104057890 */ /* 0x000fe4000fffe0ff */
[----:B------:R-:W-:Y:S02]  /*1ab0*/  ULEA UR24, UR4, UR23, 0xd ;  /* 0x0000001704187291 */ /* 0x000fe4000f8e68ff */
[----:B------:R-:W-:Y:S02]  /*1ac0*/  UISETP.NE.AND UP0, UPT, UR5, 0x3, UPT ;  /* 0x000000030500788c */ /* 0x000fe4000bf05270 */
[----:B------:R-:W-:Y:S02]  /*1ad0*/  ULEA UR8, UR4, UR13, 0xf ;  /* 0x0000000d04087291 */ /* 0x000fe4000f8e78ff */
[----:B------:R-:W-:Y:S02]  /*1ae0*/  USEL UR6, URZ, 0x1, UP0 ;  /* 0x00000001ff067887 */ /* 0x000fe40008000000 */
[----:B------:R-:W-:-:S02]  /*1af0*/  USEL UR21, UR5, URZ, UP0 ;  /* 0x000000ff05157287 */ /* 0x000fc40008000000 */
[----:B------:R-:W-:Y:S02]  /*1b00*/  UIADD3 UR4, UP0, UPT, UR38, 0x180, URZ ;  /* 0x0000018026047890 */ /* 0x000fe4000ff1e0ff */
[----:B------:R-:W-:Y:S01]  /*1b10*/  ULEA UR5, UR21, UR13, 0x3 ;  /* 0x0000000d15057291 */ /* 0x000fe2000f8e18ff */
[----:B------:R-:W-:Y:S01]  /*1b20*/  LOP3.LUT R12, R12, UR6, RZ, 0x3c, !PT ;  /* 0x000000060c0c7c12 */ /* 0x000fe2000f8e3cff */
[----:B------:R-:W-:Y:S02]  /*1b30*/  USHF.L.U32 UR34, UR15, 0x7, URZ ;  /* 0x000000070f227899 */ /* 0x000fe400080006ff */
[----:B------:R-:W-:Y:S01]  /*1b40*/  UIADD3 UR6, UP1, UPT, UR38, 0x80, URZ ;  /* 0x0000008026067890 */ /* 0x000fe2000ff3e0ff */
[----:B-1----:R-:W-:Y:S01]  /*1b50*/  SHF.L.U32 R0, R12, 0x1f, RZ ;  /* 0x0000001f0c007819 */ /* 0x002fe200000006ff */
[----:B------:R-:W-:Y:S02]  /*1b60*/  ULEA UR24, UR24, UR13, 0x1 ;  /* 0x0000000d18187291 */ /* 0x000fe4000f8e08ff */
[----:B------:R-:W-:Y:S01]  /*1b70*/  UIADD3 UR15, UPT, UPT, UR15, 0x1, URZ ;  /* 0x000000010f0f7890 */ /* 0x000fe2000fffe0ff */
[----:B------:R3:W4:Y:S01]  /*1b80*/  SYNCS.PHASECHK.TRANS64.TRYWAIT P0, [UR5+0x18], R0 ;  /* 0x00001800ff0075a7 */ /* 0x0007220008001105 */
[----:B------:R-:W-:-:S02]  /*1b90*/  UIADD3.X UR5, UPT, UPT, URZ, UR39, URZ, UP0, !UPT ;  /* 0x00000027ff057290 */ /* 0x000fc400087fe4ff */
[----:B------:R-:W-:Y:S02]  /*1ba0*/  UIADD3.X UR7, UPT, UPT, URZ, UR39, URZ, UP1, !UPT ;  /* 0x00000027ff077290 */ /* 0x000fe40008ffe4ff */
[----:B------:R-:W-:Y:S02]  /*1bb0*/  UIADD3 UR32, UPT, UPT, UR24, 0x4400, URZ ;  /* 0x0000440018207890 */ /* 0x000fe4000fffe0ff */
[----:B------:R-:W-:Y:S02]  /*1bc0*/  UISETP.NE.AND UP0, UPT, UR15, UR22, UPT ;  /* 0x000000160f00728c */ /* 0x000fe4000bf05270 */
[----:B------:R-:W-:Y:S02]  /*1bd0*/  UIADD3 UR26, UPT, UPT, UR34, 0x40, URZ ;  /* 0x00000040221a7890 */ /* 0x000fe4000fffe0ff */
[----:B------:R-:W-:Y:S02]  /*1be0*/  UIADD3 UR24, UPT, UPT, UR24, 0x6400, URZ ;  /* 0x0000640018187890 */ /* 0x000fe4000fffe0ff */
[----:B------:R-:W-:-:S02]  /*1bf0*/  UIADD3 UR16, UPT, UPT, UR8, 0x10400, URZ ;  /* 0x0001040008107890 */ /* 0x000fc4000fffe0ff */
[----:B------:R-:W-:Y:S01]  /*1c00*/  UIADD3 UR8, UPT, UPT, UR8, 0x14400, URZ ;  /* 0x0001440008087890 */ /* 0x000fe2000fffe0ff */
[----:B------:R-:W-:Y:S01]  /*1c10*/  UMOV UR10, 0x30000 ;  /* 0x00030000000a7882 */ /* 0x000fe20000000000 */
[----:B------:R-:W-:Y:S01]  /*1c20*/  UMOV UR30, 0x0 ;  /* 0x00000000001e7882 */ /* 0x000fe20000000000 */
[----:B------:R-:W-:Y:S01]  /*1c30*/  UMOV UR31, 0x10000000 ;  /* 0x10000000001f7882 */ /* 0x000fe20000000000 */
[----:B------:R-:W-:Y:S01]  /*1c40*/  UMOV UR25, UR33 ;  /* 0x0000002100197c82 */ /* 0x000fe20008000000 */
[----:B------:R-:W-:Y:S01]  /*1c50*/  UMOV UR27, UR35 ;  /* 0x00000023001b7c82 */ /* 0x000fe20008000000 */
[----:B------:R-:W-:Y:S01]  /*1c60*/  UMOV UR28, UR36 ;  /* 0x00000024001c7c82 */ /* 0x000fe20008000000 */
[----:B------:R-:W-:Y:S01]  /*1c70*/  UTMALDG.3D.MULTICAST [UR32], [UR6], UR10, desc[UR30] ;  /* 0x00001e20060073b4 */ /* 0x000fe2000801180a */
[----:B------:R-:W-:Y:S01]  /*1c80*/  UMOV UR17, UR33 ;  /* 0x0000002100117c82 */ /* 0x000fe20008000000 */
[----:B------:R-:W-:Y:S01]  /*1c90*/  UMOV UR20, UR36 ;  /* 0x0000002400147c82 */ /* 0x000fe20008000000 */
[----:B------:R-:W-:Y:S01]  /*1ca0*/  UMOV UR18, UR34 ;  /* 0x0000002200127c82 */ /* 0x000fe20008000000 */
[----:B------:R-:W-:Y:S01]  /*1cb0*/  UMOV UR11, UR19 ;  /* 0x00000013000b7c82 */ /* 0x000fe20008000000 */
[----:B------:R-:W-:Y:S01]  /*1cc0*/  UMOV UR12, UR36 ;  /* 0x00000024000c7c82 */ /* 0x000fe20008000000 */
[----:B------:R-:W-:Y:S01]  /*1cd0*/  UMOV UR9, UR33 ;  /* 0x0000002100097c82 */ /* 0x000fe20008000000 */
[----:B------:R-:W-:Y:S01]  /*1ce0*/  UMOV UR14, UR22 ;  /* 0x00000016000e7c82 */ /* 0x000fe20008000000 */
[----:B------:R1:W-:Y:S01]  /*1cf0*/  UTMALDG.3D.MULTICAST [UR24], [UR6], UR10, desc[UR30] ;  /* 0x00001e18060073b4 */ /* 0x0003e2000801180a */
[----:B------:R-:W-:Y:S01]  /*1d00*/  UTMALDG.3D [UR16], [UR4], desc[UR30] ;  /* 0x00001e10040075b4 */ /* 0x000fe20008011000 */
[----:B-1----:R-:W-:-:S02]  /*1d10*/  UMOV UR10, UR26 ;  /* 0x0000001a000a7c82 */ /* 0x002fc40008000000 */
[----:B------:R1:W-:Y:S02]  /*1d20*/  UTMALDG.3D [UR8], [UR4], desc[UR30] ;  /* 0x00001e08040075b4 */ /* 0x0003e40008011000 */
[----:B-1----:R-:W-:Y:S01]  /*1d30*/  UMOV UR4, UR21 ;  /* 0x0000001500047c82 */ /* 0x002fe20008000000 */
[----:B---3--:R-:W-:Y:S05]  /*1d40*/  BRA.U UP0, `(.L_x_31) ;  /* 0xfffffffd00187547 */ /* 0x008fea000b83ffff */
.L_x_25:
[----:B------:R-:W-:Y:S01]  /*1d50*/  ULEA UR4, UR21, UR13, 0x3 ;  /* 0x0000000d15047291 */ /* 0x000fe2000f8e18ff */
[----:B-1----:R-:W-:Y:S01]  /*1d60*/  SHF.L.U32 R0, R12, 0x1f, RZ ;  /* 0x0000001f0c007819 */ /* 0x002fe200000006ff */
[----:B------:R-:W-:Y:S01]  /*1d70*/  @!P1 SYNCS.ARRIVE.TRANS64.A1T0 RZ, [UR13+0x78], RZ ;  /* 0x000078ffffff99a7 */ /* 0x000fe2000810000d */
[----:B------:R-:W-:-:S06]  /*1d80*/  UISETP.GT.AND UP0, UPT, UR45, UR44, UPT ;  /* 0x0000002c2d00728c */ /* 0x000fcc000bf04270 */
[----:B--2-4-:R1:W2:Y:S03]  /*1d90*/  SYNCS.PHASECHK.TRANS64.TRYWAIT P0, [UR4+0x18], R0 ;  /* 0x00001800ff0075a7 */ /* 0x0142a60008001104 */
[----:B------:R-:W-:Y:S05]  /*1da0*/  BRA.U !UP0, `(.L_x_32) ;  /* 0x0000000108ec7547 */ /* 0x000fea000b800000 */
[----:B------:R-:W-:Y:S01]  /*1db0*/  UIADD3 UR15, UPT, UPT, UR46, UR14, URZ ;  /* 0x0000000e2e0f7290 */ /* 0x000fe2000fffe0ff */
[----:B------:R-:W-:-:S11]  /*1dc0*/  UMOV UR4, UR21 ;  /* 0x0000001500047c82 */ /* 0x000fd60008000000 */
.L_x_38:
[----:B------:R-:W-:Y:S01]  /*1dd0*/  ULEA UR33, UR4, UR13, 0x3 ;  /* 0x0000000d04217291 */ /* 0x000fe2000f8e18ff */
[----:B--2---:R-:W-:Y:S01]  /*1de0*/  @!P3 MOV R2, 0xc000 ;  /* 0x0000c0000002b802 */ /* 0x004fe20000000f00 */
[----:B--2-4-:R-:W-:Y:S10]  /*1df0*/  @P0 BRA `(.L_x_33) ;  /* 0x00000000000c0947 */ /* 0x014ff40003800000 */
[----:B------:R-:W-:-:S04]  /*1e00*/  SHF.L.U32 R3, R12, 0x1f, RZ ;  /* 0x0000001f0c037819 */ /* 0x000fc800000006ff */
[----:B------:R-:W2:Y:S02]  /*1e10*/  SYNCS.PHASECHK.TRANS64.TRYWAIT P0, [UR33+0x18], R3 ;  /* 0x00001803ff0075a7 */ /* 0x000ea40008001121 */
[----:B--2---:R-:W-:Y:S05]  /*1e20*/  @!P0 BRA `(.L_x_34) ;  /* 0x00000068009c8947 */ /* 0x004fea0003800000 */
.L_x_33:
[----:B------:R2:W-:Y:S01]  /*1e30*/  @!P3 SYNCS.ARRIVE.TRANS64 RZ, [UR33], R2 ;  /* 0x00000002ffffb9a7 */ /* 0x0005e20008000021 */
[----:B------:R-:W-:-:S04]  /*1e40*/  ULOP3.LUT UR5, UR29, 0x2, URZ, 0xfc, !UPT ;  /* 0x000000021d057892 */ /* 0x000fc8000f8efcff */
[----:B------:R-:W-:-:S09]  /*1e50*/  UISETP.NE.AND UP0, UPT, UR5, 0x2, UPT ;  /* 0x000000020500788c */ /* 0x000fd2000bf05270 */
[----:B------:R-:W-:Y:S05]  /*1e60*/  BRA.U UP0, `(.L_x_35) ;  /* 0x0000000100047547 */ /* 0x000fea000b800000 */
[----:B------:R-:W-:Y:S05]  /*1e70*/  BPT.TRAP 0x1 ;  /* 0x000000040000795c */ /* 0x000fea0000300000 */
.L_x_35:
[----:B------:R-:W-:Y:S04]  /*1e80*/  BSSY.RECONVERGENT B0, `(.L_x_36) ;  /* 0x0000003000007945 */ /* 0x000fe80003800200 */
[----:B------:R-:W-:Y:S05]  /*1e90*/  @P2 BRA `(.L_x_37) ;  /* 0x0000000000042947 */ /* 0x000fea0003800000 */
[----:B------:R-:W-:Y:S05]  /*1ea0*/  BPT.TRAP 0x1 ;  /* 0x000000040000795c */ /* 0x000fea0000300000 */
.L_x_37:
[----:B------:R-:W-:Y:S05]  /*1eb0*/  BSYNC.RECONVERGENT B0 ;  /* 0x0000000000007941 */ /* 0x000fea0003800200 */
.L_x_36:
        /* <DEDUP_REMOVED lines=42> */
.L_x_32:
[C---:B------:R-:W-:Y:S01]  /*2160*/  LEA R3, R11.reuse, UR13, 0x3 ;  /* 0x0000000d0b037c11 */ /* 0x040fe2000f8e18ff */
[----:B------:R-:W-:Y:S01]  /*2170*/  NOP ;  /* 0x0000000000007918 */ /* 0x000fe20000000000 */
[----:B-1----:R-:W-:Y:S02]  /*2180*/  SHF.L.U32 R0, R10, 0x1f, RZ ;  /* 0x0000001f0a007819 */ /* 0x002fe400000006ff */
[----:B------:R-:W-:Y:S02]  /*2190*/  LEA R4, R11, UR13, 0x4 ;  /* 0x0000000d0b047c11 */ /* 0x000fe4000f8e20ff */
[----:B--2-4-:R-:W1:Y:S02]  /*21a0*/  SYNCS.PHASECHK.TRANS64.TRYWAIT P0, [R3+URZ+0x80], R0 ;  /* 0x00008000030075a7 */ /* 0x014e6400080011ff */
[----:B-1----:R-:W-:Y:S05]  /*21b0*/  @!P0 BRA `(.L_x_39) ;  /* 0x0000006400d08947 */ /* 0x002fea0003800000 */
.L_x_140:
[----:B------:R-:W2:Y:S01]  /*21c0*/  LDS.128 R4, [R4+0x110] ;  /* 0x0001100004047984 */ /* 0x000ea20000000c00 */
[----:B------:R-:W-:Y:S01]  /*21d0*/  UISETP.GE.AND UP0, UPT, UR42, 0x1, UPT ;  /* 0x000000012a00788c */ /* 0x000fe2000bf06270 */
[----:B------:R-:W-:Y:S01]  /*21e0*/  @!PT LDS RZ, [RZ] ;  /* 0x00000000fffff984 */ /* 0x000fe20000000800 */
[----:B------:R-:W-:Y:S01]  /*21f0*/  @!PT LDS RZ, [RZ] ;  /* 0x00000000fffff984 */ /* 0x000fe20000000800 */
[----:B------:R-:W-:Y:S01]  /*2200*/  @!PT LDS RZ, [RZ] ;  /* 0x00000000fffff984 */ /* 0x000fe20000000800 */
[----:B------:R-:W-:Y:S01]  /*2210*/  @!PT LDS RZ, [RZ] ;  /* 0x00000000fffff984 */ /* 0x000fe20000000800 */
[----:B------:R3:W-:Y:S06]  /*2220*/  MEMBAR.ALL.CTA ;  /* 0x0000000000007992 */ /* 0x0007ec0000008000 */
[----:B---3--:R-:W3:Y:S01]  /*2230*/  FENCE.VIEW.ASYNC.S ;  /* 0x00000000000073c6 */ /* 0x008ee20000000000 */
[----:B--2---:R-:W-:-:S13]  /*2240*/  LOP3.LUT P0, RZ, R6, 0x1, RZ, 0xc0, !PT ;  /* 0x0000000106ff7812 */ /* 0x004fda000780c0ff */
[----:B---3--:R-:W-:Y:S01]  /*2250*/  VOTEU.ANY UP1, P0 ;  /* 0x0000000000ff7886 */ /* 0x008fe20000020100 */
[----:B------:R-:W-:-:S13]  /*2260*/  PLOP3.LUT P0, PT, PT, PT, UP1, 0x80, 0x8 ;  /* 0x000000000008781c */ /* 0x000fda0003f0f018 */
[----:B-1----:R-:W-:Y:S02]  /*2270*/  @P0 LOP3.LUT R0, R5, 0xffff, RZ, 0xc0, !PT ;  /* 0x0000ffff05000812 */ /* 0x002fe400078ec0ff */
[----:B------:R-:W-:Y:S02]  /*2280*/  @P0 MOV R2, R4 ;  /* 0x0000000400020202 */ /* 0x000fe40000000f00 */
[----:B------:R-:W-:Y:S01]  /*2290*/  @P0 R2UR UR5, R0 ;  /* 0x00000000000502ca */ /* 0x000fe200000e0000 */
[----:B------:R-:W-:Y:S01]  /*22a0*/  VIADD R0, R3, 0x90 ;  /* 0x0000009003007836 */ /* 0x000fe20000000000 */
[----:B------:R-:W-:Y:S02]  /*22b0*/  @P0 SHF.R.U32.HI R4, RZ, 0x10, R5 ;  /* 0x00000010ff040819 */ /* 0x000fe40000011605 */
[----:B------:R-:W-:Y:S02]  /*22c0*/  @P0 R2UR UR6, R2 ;  /* 0x00000000020602ca */ /* 0x000fe400000e0000 */
[----:B------:R-:W-:-:S02]  /*22d0*/  PRMT R0, RZ, 0x654, R0 ;  /* 0x00000654ff007816 */ /* 0x000fc40000000000 */
[----:B------:R-:W-:Y:S02]  /*22e0*/  @P0 R2UR UR4, R4 ;  /* 0x00000000040402ca */ /* 0x000fe400000e0000 */
[----:B------:R1:W-:Y:S03]  /*22f0*/  SYNCS.ARRIVE.TRANS64.RED.A1T0 RZ, [R0+URZ], RZ ;  /* 0x000000ff00ff79a7 */ /* 0x0003e600081004ff */
[----:B------:R-:W-:-:S04]  /*2300*/  @UP1 UMOV UR37, UR5 ;  /* 0x0000000500251c82 */ /* 0x000fc80008000000 */
[----:B------:R-:W-:-:S04]  /*2310*/  @UP1 UMOV UR40, UR6 ;  /* 0x0000000600281c82 */ /* 0x000fc80008000000 */
[----:B------:R-:W-:Y:S01]  /*2320*/  @UP1 UMOV UR36, UR4 ;  /* 0x0000000400241c82 */ /* 0x000fe20008000000 */
[----:B------:R-:W-:Y:S05]  /*2330*/  BRA.U !UP0, `(.L_x_40) ;  /* 0x0000000108d47547 */ /* 0x000fea000b800000 */
[----:B------:R-:W2:Y:S01]  /*2340*/  LDCU.128 UR16, c[0x0][0xb10] ;  /* 0x00016200ff1077ac */ /* 0x000ea20008000c00 */
[----:B------:R-:W3:Y:S01]  /*2350*/  LDCU UR12, c[0x0][0xb20] ;  /* 0x00016400ff0c77ac */ /* 0x000ee20008000800 */
[----:B------:R-:W4:Y:S01]  /*2360*/  LDCU UR20, c[0x0][0xb0c] ;  /* 0x00016180ff1477ac */ /* 0x000f220008000800 */
[----:B------:R-:W1:Y:S01]  /*2370*/  LDCU.64 UR8, c[0x0][0xb28] ;  /* 0x00016500ff0877ac */ /* 0x000e620008000a00 */
[----:B------:R-:W-:Y:S02]  /*2380*/  UISETP.NE.AND UP3, UPT, UR42, 0x1, UPT ;  /* 0x000000012a00788c */ /* 0x000fe4000bf65270 */
[----:B--2---:R-:W-:Y:S02]  /*2390*/  UIMAD.WIDE.U32 UR6, UR41, UR19, URZ ;  /* 0x00000013290672a5 */ /* 0x004fe4000f8e00ff */
[----:B------:R-:W-:Y:S02]  /*23a0*/  UIMAD.WIDE.U32 UR4, UR43, UR16, URZ ;  /* 0x000000102b0472a5 */ /* 0x000fe4000f8e00ff */
[----:B------:R-:W-:-:S02]  /*23b0*/  UISETP.NE.AND UP0, UPT, UR18, 0x1, UPT ;  /* 0x000000011200788c */ /* 0x000fc4000bf05270 */
[----:B------:R-:W-:Y:S01]  /*23c0*/  UIMAD.WIDE.U32 UR24, UR37, UR19, URZ ;  /* 0x00000013251872a5 */ /* 0x000fe2000f8e00ff */
[----:B------:R-:W-:Y:S02]  /*23d0*/  UMOV UR6, UR7 ;  /* 0x0000000700067c82 */ /* 0x000fe40008000000 */
[----:B------:R-:W-:Y:S01]  /*23e0*/  UMOV UR4, UR5 ;  /* 0x0000000500047c82 */ /* 0x000fe20008000000 */
[----:B---3--:R-:W-:Y:S02]  /*23f0*/  USHF.R.U32.HI UR6, URZ, UR12, UR6 ;  /* 0x0000000cff067299 */ /* 0x008fe40008011606 */
[----:B----4-:R-:W-:Y:S02]  /*2400*/  UISETP.NE.AND UP2, UPT, UR20, 0x1, UPT ;  /* 0x000000011400788c */ /* 0x010fe4000bf45270 */
[----:B------:R-:W-:Y:S02]  /*2410*/  USHF.R.U32.HI UR4, URZ, UR17, UR4 ;  /* 0x00000011ff047299 */ /* 0x000fe40008011604 */
[----:B------:R-:W-:-:S02]  /*2420*/  USEL UR5, UR41, UR6, !UP0 ;  /* 0x0000000629057287 */ /* 0x000fc4000c000000 */
[----:B------:R-:W-:Y:S02]  /*2430*/  USEL UR6, UR43, UR4, !UP2 ;  /* 0x000000042b067287 */ /* 0x000fe4000d000000 */
[----:B-1----:R-:W-:Y:S01]  /*2440*/  UIMAD.WIDE.U32 UR10, UR5, UR8, URZ ;  /* 0x00000008050a72a5 */ /* 0x002fe2000f8e00ff */
[----:B------:R-:W-:Y:S01]  /*2450*/  UMOV UR4, UR25 ;  /* 0x0000001900047c82 */ /* 0x000fe20008000000 */
[----:B------:R-:W-:Y:S02]  /*2460*/  UIMAD.WIDE.U32 UR14, UR40, UR16, URZ ;  /* 0x00000010280e72a5 */ /* 0x000fe4000f8e00ff */
[----:B------:R-:W-:-:S03]  /*2470*/  UIMAD.WIDE.U32 UR24, UR6, UR8, URZ ;  /* 0x00000008061872a5 */ /* 0x000fc6000f8e00ff */
[----:B------:R-:W-:Y:S01]  /*2480*/  UMOV UR10, UR11 ;  /* 0x0000000b000a7c82 */ /* 0x000fe20008000000 */
[----:B------:R-:W-:Y:S02]  /*2490*/  USHF.R.U32.HI UR4, URZ, UR12, UR4 ;  /* 0x0000000cff047299 */ /* 0x000fe40008011604 */
[----:B------:R-:W-:Y:S01]  /*24a0*/  @UP3 USHF.R.U32.HI UR5, URZ, UR9, UR10 ;  /* 0x00000009ff053299 */ /* 0x000fe2000801160a */
[----:B------:R-:W-:Y:S01]  /*24b0*/  UMOV UR14, UR15 ;  /* 0x0000000f000e7c82 */ /* 0x000fe20008000000 */
[----:B------:R-:W-:Y:S01]  /*24c0*/  UMOV UR24, UR25 ;  /* 0x0000001900187c82 */ /* 0x000fe20008000000 */
[----:B------:R-:W-:Y:S02]  /*24d0*/  USHF.R.U32.HI UR17, URZ, UR17, UR14 ;  /* 0x00000011ff117299 */ /* 0x000fe4000801160e */
[----:B------:R-:W-:Y:S02]  /*24e0*/  USEL UR4, UR37, UR4, !UP0 ;  /* 0x0000000425047287 */ /* 0x000fe4000c000000 */
[----:B------:R-:W-:-:S02]  /*24f0*/  @UP3 USHF.R.U32.HI UR6, URZ, UR9, UR24 ;  /* 0x00000009ff063299 */ /* 0x000fc40008011618 */
[----:B------:R-:W-:Y:S02]  /*2500*/  UIMAD UR7, UR42, UR5, URZ ;  /* 0x000000052a0772a4 */ /* 0x000fe4000f8e02ff */
[----:B------:R-:W-:Y:S02]  /*2510*/  USEL UR5, UR40, UR17, !UP2 ;  /* 0x0000001128057287 */ /* 0x000fe4000d000000 */
[----:B------:R-:W-:Y:S02]  /*2520*/  UIMAD UR10, UR42, UR6, URZ ;  /* 0x000000062a0a72a4 */ /* 0x000fe4000f8e02ff */
[----:B------:R-:W-:Y:S02]  /*2530*/  UISETP.GE.AND UP0, UPT, UR4, UR7, UPT ;  /* 0x000000070400728c */ /* 0x000fe4000bf06270 */
[----:B------:R-:W-:Y:S02]  /*2540*/  UIMAD.WIDE.U32 UR14, UR4, UR8, URZ ;  /* 0x00000008040e72a5 */ /* 0x000fe4000f8e00ff */
[----:B------:R-:W-:-:S02]  /*2550*/  UISETP.GE.OR UP0, UPT, UR5, UR10, UP0 ;  /* 0x0000000a0500728c */ /* 0x000fc40008706670 */
        /* <DEDUP_REMOVED lines=19> */
.L_x_40:
[----:B------:R-:W2:Y:S02]  /*2690*/  LDCU UR4, c[0x0][0xb30] ;  /* 0x00016600ff0477ac */ /* 0x000ea40008000800 */
[----:B--2---:R-:W-:-:S09]  /*26a0*/  UISETP.NE.AND UP0, UPT, UR4, 0x1, UPT ;  /* 0x000000010400788c */ /* 0x004fd2000bf05270 */
[----:B------:R-:W-:Y:S05]  /*26b0*/  BRA.U UP0, `(.L_x_41) ;  /* 0x0000000100447547 */ /* 0x000fea000b800000 */
[----:B------:R-:W2:Y:S01]  /*26c0*/  LDCU.128 UR8, c[0x0][0xb10] ;  /* 0x00016200ff0877ac */ /* 0x000ea20008000c00 */
[----:B------:R-:W3:Y:S01]  /*26d0*/  LDCU UR12, c[0x0][0xb0c] ;  /* 0x00016180ff0c77ac */ /* 0x000ee20008000800 */
[----:B------:R-:W4:Y:S01]  /*26e0*/  LDCU UR14, c[0x0][0xb20] ;  /* 0x00016400ff0e77ac */ /* 0x000f220008000800 */
[----:B--2---:R-:W-:Y:S02]  /*26f0*/  UIMAD.WIDE.U32 UR6, UR40, UR8, URZ ;  /* 0x00000008280672a5 */ /* 0x004fe4000f8e00ff */
[----:B------:R-:W-:Y:S02]  /*2700*/  UIMAD.WIDE.U32 UR4, UR37, UR11, URZ ;  /* 0x0000000b250472a5 */ /* 0x000fe4000f8e00ff */
[----:B---3--:R-:W-:Y:S02]  /*2710*/  UISETP.NE.AND UP2, UPT, UR12, 0x1, UPT ;  /* 0x000000010c00788c */ /* 0x008fe4000bf45270 */
[----:B------:R-:W-:Y:S01]  /*2720*/  UISETP.NE.AND UP0, UPT, UR10, 0x1, UPT ;  /* 0x000000010a00788c */ /* 0x000fe2000bf05270 */
[----:B------:R-:W-:-:S02]  /*2730*/  UMOV UR6, UR7 ;  /* 0x0000000700067c82 */ /* 0x000fc40008000000 */
[----:B------:R-:W-:Y:S01]  /*2740*/  UMOV UR4, UR5 ;  /* 0x0000000500047c82 */ /* 0x000fe20008000000 */
[----:B------:R-:W-:Y:S02]  /*2750*/  USHF.R.U32.HI UR9, URZ, UR9, UR6 ;  /* 0x00000009ff097299 */ /* 0x000fe40008011606 */
[----:B----4-:R-:W-:Y:S02]  /*2760*/  USHF.R.U32.HI UR4, URZ, UR14, UR4 ;  /* 0x0000000eff047299 */ /* 0x010fe40008011604 */
[----:B------:R-:W-:Y:S02]  /*2770*/  USEL UR5, UR40, UR9, !UP2 ;  /* 0x0000000928057287 */ /* 0x000fe4000d000000 */
[----:B------:R-:W-:-:S04]  /*2780*/  USEL UR4, UR37, UR4, !UP0 ;  /* 0x0000000425047287 */ /* 0x000fc8000c000000 */
[----:B------:R-:W-:Y:S02]  /*2790*/  UIADD3 UR6, UPT, UPT, UR5, -UR4, URZ ;  /* 0x8000000405067290 */ /* 0x000fe4000fffe0ff */
[----:B------:R-:W-:Y:S02]  /*27a0*/  UIADD3 UR4, UPT, UPT, -UR5, UR4, URZ ;  /* 0x0000000405047290 */ /* 0x000fe4000fffe1ff */
[----:B------:R-:W-:Y:S02]  /*27b0*/  UIMAD UR37, UR6, UR10, UR37 ;  /* 0x0000000a062572a4 */ /* 0x000fe4000f8e0225 */
[----:B------:R-:W-:-:S12]  /*27c0*/  UIMAD UR40, UR4, UR12, UR40 ;  /* 0x0000000c042872a4 */ /* 0x000fd8000f8e0228 */
.L_x_41:
[----:B------:R-:W-:Y:S01]  /*27d0*/  VIADD R11, R11, 0x1 ;  /* 0x000000010b0b7836 */ /* 0x000fe20000000000 */
[----:B------:R-:W-:Y:S01]  /*27e0*/  R2UR UR4, R47 ;  /* 0x000000002f0472ca */ /* 0x000fe200000e0000 */
[----:B------:R-:W-:Y:S01]  /*27f0*/  UIADD3 UR20, UPT, UPT, UR37, UR63, URZ ;  /* 0x0000003f25147290 */ /* 0x000fe2000fffe0ff */
[----:B------:R-:W-:Y:S02]  /*2800*/  PLOP3.LUT P1, PT, PT, PT, PT, 0x80, 0x8 ;  /* 0x000000000008781c */ /* 0x000fe40003f2f070 */
[----:B------:R-:W-:-:S04]  /*2810*/  ISETP.NE.AND P0, PT, R11, 0x2, PT ;  /* 0x000000020b00780c */ /* 0x000fc80003f05270 */
[----:B-1----:R-:W-:Y:S02]  /*2820*/  SEL R0, RZ, 0x1, P0 ;  /* 0x00000001ff007807 */ /* 0x002fe40000000000 */
[----:B------:R-:W-:Y:S02]  /*2830*/  SEL R11, R11, RZ, P0 ;  /* 0x000000ff0b0b7207 */ /* 0x000fe40000000000 */
[----:B------:R-:W-:Y:S01]  /*2840*/  LOP3.LUT R10, R10, R0, RZ, 0x3c, !PT ;  /* 0x000000000a0a7212 */ /* 0x000fe200078e3cff */
[----:B------:R-:W-:Y:S01]  /*2850*/  UIADD3 UR16, UPT, UPT, UR40, UR4, URZ ;  /* 0x0000000428107290 */ /* 0x000fe2000fffe0ff */
[----:B------:R-:W-:Y:S11]  /*2860*/  BRA.U UP1, `(.L_x_42) ;  /* 0xffffffed01e07547 */ /* 0x000ff6000b83ffff */
[----:B------:R-:W-:Y:S01]  /*2870*/  UIADD3 UR13, UPT, UPT, UR13, 0x18, URZ ;  /* 0x000000180d0d7890 */ /* 0x000fe2000fffe0ff */
[----:B------:R-:W-:-:S03]  /*2880*/  SHF.L.U32 R2, R12, 0x1f, RZ ;  /* 0x0000001f0c027819 */ /* 0x000fc600000006ff */
[----:B------:R-:W-:-:S09]  /*2890*/  ULEA UR4, UR21, UR13, 0x3 ;  /* 0x0000000d15047291 */ /* 0x000fd2000f8e18ff */
[----:B------:R-:W1:Y:S02]  /*28a0*/  SYNCS.PHASECHK.TRANS64.TRYWAIT P0, [UR4], R2 ;  /* 0x00000002ff0075a7 */ /* 0x000e640008001104 */
[----:B-1----:R-:W-:Y:S05]  /*28b0*/  @!P0 BRA `(.L_x_43) ;  /* 0x0000006000248947 */ /* 0x002fea0003800000 */
.L_x_142:
[----:B------:R-:W-:-:S04]  /*28c0*/  UIADD3 UR4, UPT, UPT, UR21, 0x1, URZ ;  /* 0x0000000115047890 */ /* 0x000fc8000fffe0ff */
[----:B------:R-:W-:-:S04]  /*28d0*/  UISETP.NE.AND UP0, UPT, UR4, 0x3, UPT ;  /* 0x000000030400788c */ /* 0x000fc8000bf05270 */
[----:B------:R-:W-:Y:S02]  /*28e0*/  USEL UR6, URZ, 0x1, UP0 ;  /* 0x00000001ff067887 */ /* 0x000fe40008000000 */
[----:B------:R-:W-:-:S04]  /*28f0*/  USEL UR4, UR4, URZ, UP0 ;  /* 0x000000ff04047287 */ /* 0x000fc80008000000 */
[----:B------:R-:W-:Y:S01]  /*2900*/  ULEA UR5, UR4, UR13, 0x3 ;  /* 0x0000000d04057291 */ /* 0x000fe2000f8e18ff */
[----:B------:R-:W-:-:S04]  /*2910*/  LOP3.LUT R12, R12, UR6, RZ, 0x3c, !PT ;  /* 0x000000060c0c7c12 */ /* 0x000fc8000f8e3cff */
[----:B-1----:R-:W-:-:S04]  /*2920*/  SHF.L.U32 R2, R12, 0x1f, RZ ;  /* 0x0000001f0c027819 */ /* 0x002fc800000006ff */
[----:B------:R-:W1:Y:S02]  /*2930*/  SYNCS.PHASECHK.TRANS64.TRYWAIT P0, [UR5], R2 ;  /* 0x00000002ff0075a7 */ /* 0x000e640008001105 */
[----:B-1----:R-:W-:Y:S05]  /*2940*/  @!P0 BRA `(.L_x_44) ;  /* 0x0000006000188947 */ /* 0x002fea0003800000 */
.L_x_144:
[----:B------:R-:W-:-:S04]  /*2950*/  UIADD3 UR4, UPT, UPT, UR4, 0x1, URZ ;  /* 0x0000000104047890 */ /* 0x000fc8000fffe0ff */
[----:B------:R-:W-:-:S04]  /*2960*/  UISETP.NE.AND UP0, UPT, UR4, 0x3, UPT ;  /* 0x000000030400788c */ /* 0x000fc8000bf05270 */
[----:B------:R-:W-:Y:S02]  /*2970*/  USEL UR5, URZ, 0x1, UP0 ;  /* 0x00000001ff057887 */ /* 0x000fe40008000000 */
[----:B------:R-:W-:-:S04]  /*2980*/  USEL UR4, UR4, URZ, UP0 ;  /* 0x000000ff04047287 */ /* 0x000fc80008000000 */
[----:B------:R-:W-:Y:S01]  /*2990*/  ULEA UR4, UR4, UR13, 0x3 ;  /* 0x0000000d04047291 */ /* 0x000fe2000f8e18ff */
[----:B-1----:R-:W-:-:S04]  /*29a0*/  LOP3.LUT R2, R12, UR5, RZ, 0x3c, !PT ;  /* 0x000000050c027c12 */ /* 0x002fc8000f8e3cff */
[----:B------:R-:W-:Y:S01]  /*29b0*/  SHF.L.U32 R2, R2, 0x1f, RZ ;  /* 0x0000001f02027819 */ /* 0x000fe200000006ff */
[----:B------:R-:W-:-:S07]  /*29c0*/  IMAD.U32 R0, RZ, RZ, UR4 ;  /* 0x00000004ff007e24 */ /* 0x000fce000f8e00ff */
.L_x_45:
[----:B-1----:R1:W2:Y:S02]  /*29d0*/  SYNCS.PHASECHK.TRANS64.TRYWAIT P0, [R0+URZ], R2 ;  /* 0x00000002000075a7 */ /* 0x0022a400080011ff */
[----:B--2---:R-:W-:Y:S05]  /*29e0*/  @!P0 NANOSLEEP.SYNCS 0x989680 ;  /* 0x009896800000895d */ /* 0x004fea0003900000 */
[----:B------:R-:W2:Y:S02]  /*29f0*/  @!P0 SYNCS.PHASECHK.TRANS64 P0, [R0+URZ], R2 ;  /* 0x00000002000085a7 */ /* 0x000ea400080010ff */
[----:B--2---:R-:W-:Y:S05]  /*2a00*/  @P0 EXIT ;  /* 0x000000000000094d */ /* 0x004fea0003800000 */
[----:B------:R-:W-:Y:S05]  /*2a10*/  BRA `(.L_x_45) ;  /* 0xfffffffc00ec7947 */ /* 0x000fea000383ffff */
.L_x_22:
[----:B------:R-:W-:-:S04]  /*2a20*/  UISETP.NE.AND UP0, UPT, UR47, URZ, UPT ;  /* 0x000000ff2f00728c */ /* 0x000fc8000bf05270 */
[----:B------:R-:W-:-:S09]  /*2a30*/  UISETP.NE.OR UP0, UPT, UR17, 0x1, UP0 ;  /* 0x000000011100788c */ /* 0x000fd20008705670 */
[----:B------:R-:W-:Y:S05]  /*2a40*/  BRA.U UP0, `(.L_x_46) ;  /* 0x0000000500487547 */ /* 0x000fea000b800000 */
[----:B------:R-:W-:Y:S01]  /*2a50*/  ISETP.GE.U32.AND P2, PT, R0, 0x2, PT ;  /* 0x000000020000780c */ /* 0x000fe20003f46070 */
[----:B------:R-:W-:Y:S01]  /*2a60*/  IMAD.MOV.U32 R12, RZ, RZ, 0x1 ;  /* 0x00000001ff0c7424 */ /* 0x000fe200078e00ff */
[----:B------:R-:W-:Y:S02]  /*2a70*/  CS2R R10, SRZ ;  /* 0x00000000000a7805 */ /* 0x000fe4000001ff00 */
[----:B------:R-:W-:Y:S01]  /*2a80*/  CS2R R8, SRZ ;  /* 0x0000000000087805 */ /* 0x000fe2000001ff00 */
[----:B------:R-:W-:Y:S01]  /*2a90*/  UMOV UR6, 0x400 ;  /* 0x0000040000067882 */ /* 0x000fe20000000000 */
[----:B------:R-:W-:Y:S01]  /*2aa0*/  UMOV UR5, URZ ;  /* 0x000000ff00057c82 */ /* 0x000fe20008000000 */
[----:B------:R-:W-:-:S12]  /*2ab0*/  ULEA UR6, UR47, UR6, 0x18 ;  /* 0x000000062f067291 */ /* 0x000fd8000f8ec0ff */
.L_x_50:
[----:B------:R-:W-:Y:S02]  /*2ac0*/  LEA R2, R8, UR6, 0x3 ;  /* 0x0000000608027c11 */ /* 0x000fe4000f8e18ff */
[----:B------:R-:W-:-:S03]  /*2ad0*/  SHF.L.U32 R4, R9, 0x1f, RZ ;  /* 0x0000001f09047819 */ /* 0x000fc600000006ff */
[----:B------:R-:W-:Y:S01]  /*2ae0*/  VIADD R5, R2, 0xf0 ;  /* 0x000000f002057836 */ /* 0x000fe20000000000 */
[----:B------:R-:W1:Y:S02]  /*2af0*/  SYNCS.PHASECHK.TRANS64.TRYWAIT P0, [R2+URZ+0xe0], R4 ;  /* 0x0000e004020075a7 */ /* 0x000e6400080011ff */
[----:B-1----:R-:W-:Y:S05]  /*2b00*/  @!P0 BRA `(.L_x_47) ;  /* 0x0000005c00c08947 */ /* 0x002fea0003800000 */
.L_x_145:
[----:B------:R-:W-:Y:S01]  /*2b10*/  ULEA UR4, UR5, UR6, 0x3 ;  /* 0x0000000605047291 */ /* 0x000fe2000f8e18ff */
[----:B-1----:R-:W-:Y:S01]  /*2b20*/  PRMT R2, RZ, 0x654, R5 ;  /* 0x00000654ff027816 */ /* 0x002fe20000000005 */
[----:B------:R-:W-:Y:S01]  /*2b30*/  @!P2 IMAD.MOV.U32 R4, RZ, RZ, 0x10 ;  /* 0x00000010ff04a424 */ /* 0x000fe200078e00ff */
[----:B------:R-:W-:Y:S01]  /*2b40*/  SHF.L.U32 R5, R12, 0x1f, RZ ;  /* 0x0000001f0c057819 */ /* 0x000fe200000006ff */
[----:B------:R-:W-:Y:S01]  /*2b50*/  UIADD3 UR7, UPT, UPT, UR4, 0x80, URZ ;  /* 0x0000008004077890 */ /* 0x000fe2000fffe0ff */
[----:B------:R1:W-:Y:S05]  /*2b60*/  SYNCS.ARRIVE.TRANS64.RED.A1T0 RZ, [R2+URZ], RZ ;  /* 0x000000ff02ff79a7 */ /* 0x0003ea00081004ff */
[----:B------:R-:W-:Y:S01]  /*2b70*/  IMAD.U32 R6, RZ, RZ, UR7 ;  /* 0x00000007ff067e24 */ /* 0x000fe2000f8e00ff */
[----:B------:R-:W2:Y:S04]  /*2b80*/  SYNCS.PHASECHK.TRANS64.TRYWAIT P0, [UR4+0x90], R5 ;  /* 0x00009005ff0075a7 */ /* 0x000ea80008001104 */
[----:B------:R-:W-:Y:S01]  /*2b90*/  PRMT R6, R0, 0x654, R6 ;  /* 0x0000065400067816 */ /* 0x000fe20000000006 */
[----:B-12---:R-:W-:Y:S06]  /*2ba0*/  @!P0 BRA `(.L_x_48) ;  /* 0x0000005c00ac8947 */ /* 0x006fec0003800000 */
.L_x_147:
[----:B------:R-:W-:Y:S01]  /*2bb0*/  ULEA UR8, UR5, UR6, 0x4 ;  /* 0x0000000605087291 */ /* 0x000fe2000f8e20ff */
[----:B------:R-:W-:Y:S01]  /*2bc0*/  SEL R3, R6, R3, !P2 ;  /* 0x0000000306037207 */ /* 0x000fe20005000000 */
[----:B------:R-:W-:Y:S01]  /*2bd0*/  UIADD3 UR9, UPT, UPT, UR4, 0x80, URZ ;  /* 0x0000008004097890 */ /* 0x000fe2000fffe0ff */
[----:B-1----:R-:W-:Y:S01]  /*2be0*/  LEA R2, R11, UR6, 0x3 ;  /* 0x000000060b027c11 */ /* 0x002fe2000f8e18ff */
[----:B------:R-:W-:Y:S01]  /*2bf0*/  UIADD3 UR8, UPT, UPT, UR8, 0x110, URZ ;  /* 0x0000011008087890 */ /* 0x000fe2000fffe0ff */
[----:B------:R1:W-:Y:S01]  /*2c00*/  @!P2 SYNCS.ARRIVE.TRANS64.RED RZ, [R3+URZ], R4 ;  /* 0x0000000403ffa9a7 */ /* 0x0003e200080004ff */
[----:B------:R-:W-:Y:S01]  /*2c10*/  UIADD3 UR4, UPT, UPT, UR5, 0x1, URZ ;  /* 0x0000000105047890 */ /* 0x000fe2000fffe0ff */
[----:B------:R-:W-:-:S03]  /*2c20*/  VIADD R8, R8, 0x1 ;  /* 0x0000000108087836 */ /* 0x000fc60000000000 */
[----:B------:R-:W-:Y:S02]  /*2c30*/  UISETP.NE.AND UP0, UPT, UR4, 0x2, UPT ;  /* 0x000000020400788c */ /* 0x000fe4000bf05270 */
[----:B------:R-:W-:Y:S01]  /*2c40*/  ISETP.NE.AND P0, PT, R8, 0x2, PT ;  /* 0x000000020800780c */ /* 0x000fe20003f05270 */
[----:B------:R-:W-:Y:S06]  /*2c50*/  UGETNEXTWORKID.BROADCAST [UR8], [UR9] ;  /* 0x00000000080073ca */ /* 0x000fec0008000100 */
[----:B------:R-:W-:Y:S02]  /*2c60*/  USEL UR7, URZ, 0x1, UP0 ;  /* 0x00000001ff077887 */ /* 0x000fe40008000000 */
[----:B------:R-:W-:-:S04]  /*2c70*/  USEL UR5, UR4, URZ, UP0 ;  /* 0x000000ff04057287 */ /* 0x000fc80008000000 */
[----:B------:R-:W-:Y:S02]  /*2c80*/  LOP3.LUT R12, R12, UR7, RZ, 0x3c, !PT ;  /* 0x000000070c0c7c12 */ /* 0x000fe4000f8e3cff */
[----:B-1----:R-:W-:-:S04]  /*2c90*/  SHF.L.U32 R4, R10, 0x1f, RZ ;  /* 0x0000001f0a047819 */ /* 0x002fc800000006ff */
[----:B------:R-:W1:Y:S02]  /*2ca0*/  SYNCS.PHASECHK.TRANS64.TRYWAIT P1, [R2+URZ+0x80], R4 ;  /* 0x00008004020075a7 */ /* 0x000e6400080211ff */
[----:B-1----:R-:W-:Y:S05]  /*2cb0*/  @!P1 BRA `(.L_x_49) ;  /* 0x0000005c00809947 */ /* 0x002fea0003800000 */
.L_x_148:
[C---:B-1----:R-:W-:Y:S01]  /*2cc0*/  LEA R4, R11.reuse, UR6, 0x4 ;  /* 0x000000060b047c11 */ /* 0x042fe2000f8e20ff */
[----:B------:R-:W-:Y:S01]  /*2cd0*/  VIADD R2, R2, 0x90 ;  /* 0x0000009002027836 */ /* 0x000fe20000000000 */
[----:B------:R-:W-:Y:S01]  /*2ce0*/  SEL R8, R8, RZ, P0 ;  /* 0x000000ff08087207 */ /* 0x000fe20000000000 */
[----:B------:R-:W-:-:S03]  /*2cf0*/  VIADD R11, R11, 0x1 ;  /* 0x000000010b0b7836 */ /* 0x000fc60000000000 */
[----:B------:R-:W1:Y:S01]  /*2d00*/  LDS.128 R4, [R4+0x110] ;  /* 0x0001100004047984 */ /* 0x000e620000000c00 */
[----:B------:R-:W-:Y:S02]  /*2d10*/  PRMT R2, RZ, 0x654, R2 ;  /* 0x00000654ff027816 */ /* 0x000fe40000000002 */
[C---:B------:R-:W-:Y:S01]  /*2d20*/  ISETP.NE.AND P1, PT, R11.reuse, 0x2, PT ;  /* 0x000000020b00780c */ /* 0x040fe20003f25270 */
[----:B------:R-:W-:Y:S01]  /*2d30*/  @!PT LDS RZ, [RZ] ;  /* 0x00000000fffff984 */ /* 0x000fe20000000800 */
[----:B------:R-:W-:Y:S01]  /*2d40*/  @!PT LDS RZ, [RZ] ;  /* 0x00000000fffff984 */ /* 0x000fe20000000800 */
[----:B------:R-:W-:Y:S01]  /*2d50*/  @!PT LDS RZ, [RZ] ;  /* 0x00000000fffff984 */ /* 0x000fe20000000800 */
[----:B------:R-:W-:Y:S01]  /*2d60*/  @!PT LDS RZ, [RZ] ;  /* 0x00000000fffff984 */ /* 0x000fe20000000800 */
[----:B------:R2:W-:Y:S06]  /*2d70*/  MEMBAR.ALL.CTA ;  /* 0x0000000000007992 */ /* 0x0005ec0000008000 */
[----:B--2---:R-:W2:Y:S01]  /*2d80*/  FENCE.VIEW.ASYNC.S ;  /* 0x00000000000073c6 */ /* 0x004ea20000000000 */
[----:B------:R-:W-:Y:S01]  /*2d90*/  SEL R11, R11, RZ, P1 ;  /* 0x000000ff0b0b7207 */ /* 0x000fe20000800000 */
[----:B--2---:R2:W-:Y:S01]  /*2da0*/  SYNCS.ARRIVE.TRANS64.RED.A1T0 RZ, [R2+URZ], RZ ;  /* 0x000000ff02ff79a7 */ /* 0x0045e200081004ff */
[----:B-1----:R-:W-:-:S02]  /*2db0*/  LOP3.LUT P3, RZ, R6, 0x1, RZ, 0xc0, !PT ;  /* 0x0000000106ff7812 */ /* 0x002fc4000786c0ff */
[----:B------:R-:W-:-:S04]  /*2dc0*/  SEL R4, RZ, 0x1, P1 ;  /* 0x00000001ff047807 */ /* 0x000fc80000800000 */
[----:B------:R-:W-:Y:S02]  /*2dd0*/  LOP3.LUT R10, R10, R4, RZ, 0x3c, !PT ;  /* 0x000000040a0a7212 */ /* 0x000fe400078e3cff */
[----:B--2---:R-:W-:-:S04]  /*2de0*/  SEL R2, RZ, 0x1, P0 ;  /* 0x00000001ff027807 */ /* 0x004fc80000000000 */
[----:B------:R-:W-:Y:S01]  /*2df0*/  LOP3.LUT R9, R9, R2, RZ, 0x3c, !PT ;  /* 0x0000000209097212 */ /* 0x000fe200078e3cff */
[----:B------:R-:W-:Y:S06]  /*2e00*/  @P3 BRA `(.L_x_50) ;  /* 0xfffffffc002c3947 */ /* 0x000fec000383ffff */
[----:B------:R-:W-:Y:S01]  /*2e10*/  ULEA UR4, UR5, UR6, 0x3 ;  /* 0x0000000605047291 */ /* 0x000fe2000f8e18ff */
[----:B------:R-:W-:-:S08]  /*2e20*/  SHF.L.U32 R2, R12, 0x1f, RZ ;  /* 0x0000001f0c027819 */ /* 0x000fd000000006ff */
[----:B------:R-:W1:Y:S02]  /*2e30*/  SYNCS.PHASECHK.TRANS64 P0, [UR4+0x90], R2 ;  /* 0x00009002ff0075a7 */ /* 0x000e640008001004 */
[----:B-1----:R-:W-:Y:S05]  /*2e40*/  @P0 BRA `(.L_x_51) ;  /* 0x0000000000080947 */ /* 0x002fea0003800000 */
[----:B------:R-:W1:Y:S02]  /*2e50*/  SYNCS.PHASECHK.TRANS64.TRYWAIT P0, [UR4+0x90], R2 ;  /* 0x00009002ff0075a7 */ /* 0x000e640008001104 */
[----:B-1----:R-:W-:Y:S05]  /*2e60*/  @!P0 BRA `(.L_x_52) ;  /* 0x0000005c00288947 */ /* 0x002fea0003800000 */
.L_x_51:
[----:B------:R-:W-:-:S04]  /*2e70*/  UIADD3 UR7, UPT, UPT, UR5, 0x1, URZ ;  /* 0x0000000105077890 */ /* 0x000fc8000fffe0ff */
[----:B------:R-:W-:-:S04]  /*2e80*/  UISETP.NE.AND UP0, UPT, UR7, 0x2, UPT ;  /* 0x000000020700788c */ /* 0x000fc8000bf05270 */
[----:B------:R-:W-:Y:S02]  /*2e90*/  USEL UR8, URZ, 0x1, UP0 ;  /* 0x00000001ff087887 */ /* 0x000fe40008000000 */
[----:B------:R-:W-:-:S04]  /*2ea0*/  USEL UR7, UR7, URZ, UP0 ;  /* 0x000000ff07077287 */ /* 0x000fc80008000000 */
[----:B------:R-:W-:Y:S01]  /*2eb0*/  ULEA UR7, UR7, UR6, 0x3 ;  /* 0x0000000607077291 */ /* 0x000fe2000f8e18ff */
[----:B-1----:R-:W-:-:S04]  /*2ec0*/  LOP3.LUT R2, R12, UR8, RZ, 0x3c, !PT ;  /* 0x000000080c027c12 */ /* 0x002fc8000f8e3cff */
[----:B------:R-:W-:-:S04]  /*2ed0*/  SHF.L.U32 R0, R2, 0x1f, RZ ;  /* 0x0000001f02007819 */ /* 0x000fc800000006ff */
[----:B------:R-:W1:Y:S02]  /*2ee0*/  SYNCS.PHASECHK.TRANS64 P0, [UR7+0x90], R0 ;  /* 0x00009000ff0075a7 */ /* 0x000e640008001007 */
[----:B-1----:R-:W-:Y:S05]  /*2ef0*/  @P0 EXIT ;  /* 0x000000000000094d */ /* 0x002fea0003800000 */
[----:B------:R-:W-:Y:S02]  /*2f00*/  SHF.L.U32 R2, R2, 0x1f, RZ ;  /* 0x0000001f02027819 */ /* 0x000fe400000006ff */
[----:B------:R-:W-:-:S07]  /*2f10*/  MOV R0, UR7 ;  /* 0x0000000700007c02 */ /* 0x000fce0008000f00 */
.L_x_53:
[----:B-1----:R1:W2:Y:S02]  /*2f20*/  SYNCS.PHASECHK.TRANS64.TRYWAIT P0, [R0+URZ+0x90], R2 ;  /* 0x00009002000075a7 */ /* 0x0022a400080011ff */
[----:B--2---:R-:W-:Y:S05]  /*2f30*/  @!P0 NANOSLEEP.SYNCS 0x989680 ;  /* 0x009896800000895d */ /* 0x004fea0003900000 */
[----:B------:R-:W2:Y:S02]  /*2f40*/  @!P0 SYNCS.PHASECHK.TRANS64 P0, [R0+URZ+0x90], R2 ;  /* 0x00009002000085a7 */ /* 0x000ea400080010ff */
[----:B--2---:R-:W-:Y:S05]  /*2f50*/  @P0 EXIT ;  /* 0x000000000000094d */ /* 0x004fea0003800000 */
[----:B------:R-:W-:Y:S05]  /*2f60*/  BRA `(.L_x_53) ;  /* 0xfffffffc00ec7947 */ /* 0x000fea000383ffff */
.L_x_46:
[----:B------:R-:W-:Y:S05]  /*2f70*/  BRA.U UP4, `(.L_x_54) ;  /* 0x0000001104447547 */ /* 0x000fea000b800000 */
[----:B------:R-:W-:Y:S01]  /*2f80*/  UMOV UR4, 0x40 ;  /* 0x0000004000047882 */ /* 0x000fe20000000000 */
[----:B------:R-:W-:Y:S01]  /*2f90*/  NOP ;  /* 0x0000000000007918 */ /* 0x000fe20000000000 */
[----:B------:R-:W-:Y:S01]  /*2fa0*/  ULEA UR5, UR47, UR4, 0x18 ;  /* 0x000000042f057291 */ /* 0x000fe2000f8ec0ff */
[----:B------:R-:W-:Y:S02]  /*2fb0*/  UMOV UR6, 0x400 ;  /* 0x0000040000067882 */ /* 0x000fe40000000000 */
[----:B------:R-:W-:-:S06]  /*2fc0*/  ULEA UR6, UR47, UR6, 0x18 ;  /* 0x000000062f067291 */ /* 0x000fcc000f8ec0ff */
[----:B------:R-:W1:Y:S02]  /*2fd0*/  LDS.U8 R0, [UR5+0x1c] ;  /* 0x00001c05ff007984 */ /* 0x000e640008000000 */
[----:B-1----:R-:W-:-:S13]  /*2fe0*/  ISETP.NE.AND P0, PT, R0, RZ, PT ;  /* 0x000000ff0000720c */ /* 0x002fda0003f05270 */
[----:B------:R-:W-:Y:S05]  /*2ff0*/  @P0 BRA `(.L_x_55) ;  /* 0x0000000000580947 */ /* 0x000fea0003800000 */
[----:B------:R-:W-:-:S13]  /*3000*/  ELECT P0, URZ, PT ;  /* 0x0000000000ff782f */ /* 0x000fda0003800000 */
[----:B------:R-:W-:Y:S05]  /*3010*/  @!P0 BRA `(.L_x_56) ;  /* 0x0000000000608947 */ /* 0x000fea0003800000 */
[----:B------:R-:W-:Y:S01]  /*3020*/  UMOV UR4, 0x10 ;  /* 0x0000001000047882 */ /* 0x000fe20000000000 */
[----:B------:R-:W-:Y:S01]  /*3030*/  HFMA2 R0, -RZ, RZ, 0, 5.9604644775390625e-08 ;  /* 0x00000001ff007431 */ /* 0x000fe200000001ff */
[----:B------:R-:W-:-:S03]  /*3040*/  MOV R3, 0xffff ;  /* 0x0000ffff00037802 */ /* 0x000fc60000000f00 */
[----:B------:R-:W-:Y:S04]  /*3050*/  DEPBAR.LE SB1, 0x36 ;  /* 0x00009d800000791a */ /* 0x000fe80000000000 */
[----:B------:R-:W1:Y:S02]  /*3060*/  UTCATOMSWS.FIND_AND_SET.ALIGN UP0, UR4, UR4 ;  /* 0x00000004000475e3 */ /* 0x000e640008000800 */
[----:B-1----:R-:W-:Y:S01]  /*3070*/  MOV R4, UR4 ;  /* 0x0000000400047c02 */ /* 0x002fe20008000f00 */
[----:B------:R-:W-:Y:S06]  /*3080*/  BRA.U UP0, `(.L_x_57) ;  /* 0x0000000100187547 */ /* 0x000fec000b800000 */
.L_x_58:
[----:B------:R-:W-:Y:S05]  /*3090*/  NANOSLEEP 0x64 ;  /* 0x000000640000795d */ /* 0x000fea0003800000 */
[----:B------:R-:W-:-:S05]  /*30a0*/  UMOV UR4, 0x10 ;  /* 0x0000001000047882 */ /* 0x000fca0000000000 */
[----:B------:R-:W-:Y:S04]  /*30b0*/  DEPBAR.LE SB1, 0x36 ;  /* 0x00009d800000791a */ /* 0x000fe80000000000 */
[----:B------:R-:W1:Y:S02]  /*30c0*/  UTCATOMSWS.FIND_AND_SET.ALIGN UP0, UR4, UR4 ;  /* 0x00000004000475e3 */ /* 0x000e640008000800 */
[----:B-1----:R-:W-:Y:S01]  /*30d0*/  MOV R4, UR4 ;  /* 0x0000000400047c02 */ /* 0x002fe20008000f00 */
[----:B------:R-:W-:Y:S05]  /*30e0*/  BRA.U !UP0, `(.L_x_58) ;  /* 0xfffffffd08e87547 */ /* 0x000fea000b83ffff */
.L_x_57:
[-C--:B------:R-:W-:Y:S02]  /*30f0*/  SHF.L.U32 R3, R3, R4.reuse, RZ ;  /* 0x0000000403037219 */ /* 0x080fe400000006ff */
[----:B------:R-:W-:Y:S01]  /*3100*/  SHF.L.U32 R0, R0, R4, RZ ;  /* 0x0000000400007219 */ /* 0x000fe200000006ff */
[----:B------:R-:W-:Y:S02]  /*3110*/  IMAD.SHL.U32 R4, R4, 0x20, RZ ;  /* 0x0000002004047824 */ /* 0x000fe400078e00ff */
[----:B------:R1:W-:Y:S04]  /*3120*/  ATOMS.OR RZ, [UR5+0x14], R3 ;  /* 0x00001403ffff798c */ /* 0x0003e8000b000005 */
[----:B------:R1:W-:Y:S04]  /*3130*/  ATOMS.OR RZ, [UR5+0x18], R0 ;  /* 0x00001800ffff798c */ /* 0x0003e8000b000005 */
[----:B------:R1:W-:Y:S01]  /*3140*/  STS [UR6+0x130], R4 ;  /* 0x00013004ff007988 */ /* 0x0003e20008000806 */
[----:B------:R-:W-:Y:S05]  /*3150*/  BRA `(.L_x_56) ;  /* 0x0000000000107947 */ /* 0x000fea0003800000 */
.L_x_55:
[----:B------:R-:W-:Y:S02]  /*3160*/  MOV R0, 0xffffffff ;  /* 0xffffffff00007802 */ /* 0x000fe40000000f00 */
[----:B------:R-:W-:-:S03]  /*3170*/  MOV R4, 0x31a0 ;  /* 0x000031a000047802 */ /* 0x000fc60000000f00 */
[----:B------:R1:W-:Y:S04]  /*3180*/  STS [UR6+0x130], R0 ;  /* 0x00013000ff007988 */ /* 0x0003e80008000806 */
[----:B-1---5:R-:W-:Y:S05]  /*3190*/  CALL.REL.NOINC `($__internal_1_$__cuda_sm10x_tcgen05_guardrail_trap_phase_invalid_during_alloc) ;  /* 0x0000006000747944 */ /* 0x022fea0003c00000 */
.L_x_56:
[----:B------:R-:W-:Y:S05]  /*31a0*/  WARPSYNC.ALL ;  /* 0x0000000000007948 */ /* 0x000fea0003800000 */
[----:B------:R-:W2:Y:S01]  /*31b0*/  S2UR UR4, SR_CgaCtaId ;  /* 0x00000000000479c3 */ /* 0x000ea20000008800 */
[----:B------:R-:W-:Y:S01]  /*31c0*/  UMOV UR41, 0x400 ;  /* 0x0000040000297882 */ /* 0x000fe20000000000 */
[----:B------:R-:W-:-:S06]  /*31d0*/  NOP ;  /* 0x0000000000007918 */ /* 0x000fcc0000000000 */
[----:B------:R-:W-:Y:S06]  /*31e0*/  BAR.ARV 0x6, 0xa0 ;  /* 0x0182800000007b1d */ /* 0x000fec0000002000 */
[----:B------:R-:W3:Y:S01]  /*31f0*/  LDCU UR6, c[0x0][0x38c] ;  /* 0x00007180ff0677ac */ /* 0x000ee20008000800 */
[----:B------:R-:W-:Y:S01]  /*3200*/  LOP3.LUT R2, R2, 0xffff, RZ, 0xc0, !PT ;  /* 0x0000ffff02027812 */ /* 0x000fe200078ec0ff */
[----:B------:R-:W-:Y:S01]  /*3210*/  IMAD.MOV.U32 R11, RZ, RZ, 0x1 ;  /* 0x00000001ff0b7424 */ /* 0x000fe200078e00ff */
[----:B------:R-:W-:Y:S01]  /*3220*/  CS2R R8, SRZ ;  /* 0x0000000000087805 */ /* 0x000fe2000001ff00 */
[----:B------:R-:W4:Y:S01]  /*3230*/  LDCU UR7, c[0x0][0x38c] ;  /* 0x00007180ff0777ac */ /* 0x000f220008000800 */
[----:B------:R-:W-:Y:S01]  /*3240*/  R2UR UR42, R2 ;  /* 0x00000000022a72ca */ /* 0x000fe200000e0000 */
[----:B------:R-:W-:Y:S01]  /*3250*/  IMAD.MOV.U32 R10, RZ, RZ, RZ ;  /* 0x000000ffff0a7224 */ /* 0x000fe200078e00ff */
[----:B------:R-:W-:Y:S01]  /*3260*/  UMOV UR45, URZ ;  /* 0x000000ff002d7c82 */ /* 0x000fe20008000000 */
[----:B------:R-:W-:Y:S01]  /*3270*/  UMOV UR39, URZ ;  /* 0x000000ff00277c82 */ /* 0x000fe20008000000 */
[----:B--2---:R-:W-:Y:S01]  /*3280*/  ULEA UR41, UR4, UR41, 0x18 ;  /* 0x0000002904297291 */ /* 0x004fe2000f8ec0ff */
[----:B------:R-:W-:Y:S01]  /*3290*/  UMOV UR62, 0x0 ;  /* 0x00000000003e7882 */ /* 0x000fe20000000000 */
[----:B------:R-:W-:-:S02]  /*32a0*/  UMOV UR63, 0x4200010 ;  /* 0x04200010003f7882 */ /* 0x000fc40000000000 */
[----:B------:R-:W-:Y:S02]  /*32b0*/  UIADD3 UR5, UPT, UPT, UR41, 0x4400, URZ ;  /* 0x0000440029057890 */ /* 0x000fe4000fffe0ff */
[----:B------:R-:W-:Y:S02]  /*32c0*/  UIADD3 UR4, UPT, UPT, UR41, 0x10400, URZ ;  /* 0x0001040029047890 */ /* 0x000fe4000fffe0ff */
[----:B---3--:R-:W-:Y:S01]  /*32d0*/  UIADD3 UR6, UPT, UPT, UR6, 0x7f, URZ ;  /* 0x0000007f06067890 */ /* 0x008fe2000fffe0ff */
[----:B-1----:R-:W1:Y:S01]  /*32e0*/  LDS R0, [UR41+0x130] ;  /* 0x00013029ff007984 */ /* 0x002e620008000800 */
[----:B------:R-:W-:Y:S02]  /*32f0*/  USHF.R.U32.HI UR5, URZ, 0x4, UR5 ;  /* 0x00000004ff057899 */ /* 0x000fe40008011605 */
[----:B------:R-:W-:Y:S02]  /*3300*/  USHF.R.S32.HI UR47, URZ, 0x1f, UR6 ;  /* 0x0000001fff2f7899 */ /* 0x000fe40008011406 */
[----:B------:R-:W-:-:S02]  /*3310*/  USHF.R.U32.HI UR4, URZ, 0x4, UR4 ;  /* 0x00000004ff047899 */ /* 0x000fc40008011604 */
[----:B------:R-:W-:Y:S02]  /*3320*/  ULEA.HI UR47, UR47, UR6, URZ, 0x7 ;  /* 0x000000062f2f7291 */ /* 0x000fe4000f8f38ff */
[----:B------:R-:W-:Y:S02]  /*3330*/  ULOP3.LUT UR5, UR5, 0x3fff, URZ, 0xc0, !UPT ;  /* 0x00003fff05057892 */ /* 0x000fe4000f8ec0ff */
[----:B------:R-:W-:Y:S02]  /*3340*/  USHF.R.S32.HI UR47, URZ, 0x7, UR47 ;  /* 0x00000007ff2f7899 */ /* 0x000fe4000801142f */
[----:B------:R-:W-:Y:S02]  /*3350*/  ULOP3.LUT UR4, UR4, 0x3fff, URZ, 0xc0, !UPT ;  /* 0x00003fff04047892 */ /* 0x000fe4000f8ec0ff */
[----:B------:R-:W-:Y:S01]  /*3360*/  UISETP.LT.AND UP0, UPT, UR47, 0x1, UPT ;  /* 0x000000012f00788c */ /* 0x000fe2000bf01270 */
[----:B------:R-:W-:Y:S01]  /*3370*/  UMOV UR60, 0x0 ;  /* 0x00000000003c7882 */ /* 0x000fe20000000000 */
[----:B------:R-:W-:-:S02]  /*3380*/  UMOV UR61, 0x4200010 ;  /* 0x04200010003d7882 */ /* 0x000fc40000000000 */
[----:B------:R-:W-:Y:S01]  /*3390*/  USEL UR64, UR47, 0x1, !UP0 ;  /* 0x000000012f407887 */ /* 0x000fe2000c000000 */
[----:B------:R-:W-:Y:S01]  /*33a0*/  UMOV UR58, 0x0 ;  /* 0x00000000003a7882 */ /* 0x000fe20000000000 */
[----:B------:R-:W-:Y:S01]  /*33b0*/  UMOV UR59, 0x4200010 ;  /* 0x04200010003b7882 */ /* 0x000fe20000000000 */
[----:B------:R-:W-:Y:S01]  /*33c0*/  UMOV UR56, 0x0 ;  /* 0x0000000000387882 */ /* 0x000fe20000000000 */
[----:B------:R-:W-:Y:S01]  /*33d0*/  UMOV UR57, 0x4200010 ;  /* 0x0420001000397882 */ /* 0x000fe20000000000 */
[----:B------:R-:W-:Y:S01]  /*33e0*/  UMOV UR54, 0x0 ;  /* 0x0000000000367882 */ /* 0x000fe20000000000 */
[----:B------:R-:W-:Y:S01]  /*33f0*/  UMOV UR55, 0x4200010 ;  /* 0x0420001000377882 */ /* 0x000fe20000000000 */
[----:B------:R-:W-:Y:S01]  /*3400*/  UMOV UR52, 0x0 ;  /* 0x0000000000347882 */ /* 0x000fe20000000000 */
[----:B------:R-:W-:Y:S01]  /*3410*/  UMOV UR53, 0x4200010 ;  /* 0x0420001000357882 */ /* 0x000fe20000000000 */
[----:B------:R-:W-:Y:S02]  /*3420*/  ULOP3.LUT UR43, UR5, 0x10000, URZ, 0xfc, !UPT ;  /* 0x00010000052b7892 */ /* 0x000fe4000f8efcff */
[----:B------:R-:W-:-:S02]  /*3430*/  ULOP3.LUT UR44, UR4, 0x10000, URZ, 0xfc, !UPT ;  /* 0x00010000042c7892 */ /* 0x000fc4000f8efcff */
[----:B------:R-:W-:Y:S02]  /*3440*/  UIADD3 UR64, UPT, UPT, -UR64, URZ, URZ ;  /* 0x000000ff40407290 */ /* 0x000fe4000fffe1ff */
[----:B----4-:R-:W-:Y:S01]  /*3450*/  UISETP.GE.AND UP4, UPT, UR7, 0x1, UPT ;  /* 0x000000010700788c */ /* 0x010fe2000bf86270 */
[----:B------:R-:W-:Y:S01]  /*3460*/  UMOV UR50, 0x0 ;  /* 0x0000000000327882 */ /* 0x000fe20000000000 */
[----:B------:R-:W-:Y:S01]  /*3470*/  UMOV UR51, 0x4200010 ;  /* 0x0420001000337882 */ /* 0x000fe20000000000 */
[----:B------:R-:W-:Y:S01]  /*3480*/  UMOV UR48, 0x0 ;  /* 0x0000000000307882 */ /* 0x000fe20000000000 */
[----:B-1----:R-:W-:Y:S01]  /*3490*/  R2UR UR65, R0 ;  /* 0x00000000004172ca */ /* 0x002fe200000e0000 */
[----:B------:R-:W-:-:S14]  /*34a0*/  UMOV UR49, 0x4200010 ;  /* 0x0420001000317882 */ /* 0x000fdc0000000000 */
.L_x_65:
[----:B------:R-:W-:Y:S02]  /*34b0*/  LEA R0, R10, UR41, 0x3 ;  /* 0x000000290a007c11 */ /* 0x000fe4000f8e18ff */
[----:B------:R-:W-:Y:S02]  /*34c0*/  SHF.L.U32 R2, R9, 0x1f, RZ ;  /* 0x0000001f09027819 */ /* 0x000fe400000006ff */
[----:B------:R-:W-:Y:S01]  /*34d0*/  PLOP3.LUT P0, PT, PT, PT, UP4, 0x80, 0x8 ;  /* 0x000000000008781c */ /* 0x000fe20003f0f048 */
[----:B------:R-:W-:Y:S01]  /*34e0*/  VIADD R3, R0, 0x90 ;  /* 0x0000009000037836 */ /* 0x000fe20000000000 */
[----:B-1----:R-:W1:Y:S02]  /*34f0*/  SYNCS.PHASECHK.TRANS64.TRYWAIT P1, [R0+URZ+0x80], R2 ;  /* 0x00008002000075a7 */ /* 0x002e6400080211ff */
[----:B-1-3--:R-:W-:Y:S09]  /*3500*/  @!P1 BRA `(.L_x_59) ;  /* 0x0000005400989947 */ /* 0x00aff20003800000 */
.L_x_150:
[----:B------:R-:W-:Y:S01]  /*3510*/  LEA R4, R10, UR41, 0x4 ;  /* 0x000000290a047c11 */ /* 0x000fe2000f8e20ff */
[----:B------:R-:W-:Y:S01]  /*3520*/  @UP4 ULEA UR4, UR39, UR41, 0x3 ;  /* 0x0000002927044291 */ /* 0x000fe2000f8e18ff */
[----:B------:R-:W-:Y:S01]  /*3530*/  PLOP3.LUT P2, PT, PT, PT, PT, 0x80, 0x8 ;  /* 0x000000000008781c */ /* 0x000fe20003f4f070 */
[----:B------:R-:W-:Y:S01]  /*3540*/  ULEA UR46, UR45, UR41, 0x3 ;  /* 0x000000292d2e7291 */ /* 0x000fe2000f8e18ff */
[----:B------:R-:W-:Y:S02]  /*3550*/  PRMT R3, RZ, 0x654, R3 ;  /* 0x00000654ff037816 */ /* 0x000fe40000000003 */
[----:B------:R-:W2:Y:S01]  /*3560*/  LDS.128 R4, [R4+0x110] ;  /* 0x0001100004047984 */ /* 0x000ea20000000c00 */
[----:B-1----:R-:W-:Y:S02]  /*3570*/  @P0 SHF.L.U32 R2, R8, 0x1f, RZ ;  /* 0x0000001f08020819 */ /* 0x002fe400000006ff */
[----:B------:R-:W-:Y:S01]  /*3580*/  SHF.L.U32 R0, R11, 0x1f, RZ ;  /* 0x0000001f0b007819 */ /* 0x000fe200000006ff */
[----:B------:R-:W-:Y:S01]  /*3590*/  @!PT LDS RZ, [RZ] ;  /* 0x00000000fffff984 */ /* 0x000fe20000000800 */
[----:B------:R-:W-:Y:S01]  /*35a0*/  @!PT LDS RZ, [RZ] ;  /* 0x00000000fffff984 */ /* 0x000fe20000000800 */
[----:B------:R-:W-:Y:S01]  /*35b0*/  @!PT LDS RZ, [RZ] ;  /* 0x00000000fffff984 */ /* 0x000fe20000000800 */
[----:B------:R-:W-:Y:S01]  /*35c0*/  @!PT LDS RZ, [RZ] ;  /* 0x00000000fffff984 */ /* 0x000fe20000000800 */
[----:B------:R1:W-:Y:S06]  /*35d0*/  MEMBAR.ALL.CTA ;  /* 0x0000000000007992 */ /* 0x0003ec0000008000 */
[----:B-1----:R-:W1:Y:S02]  /*35e0*/  FENCE.VIEW.ASYNC.S ;  /* 0x00000000000073c6 */ /* 0x002e640000000000 */
[----:B-1----:R1:W-:Y:S01]  /*35f0*/  SYNCS.ARRIVE.TRANS64.RED.A1T0 RZ, [R3+URZ], RZ ;  /* 0x000000ff03ff79a7 */ /* 0x0023e200081004ff */
[----:B------:R1:W3:Y:S01]  /*3600*/  @P0 SYNCS.PHASECHK.TRANS64.TRYWAIT P2, [UR4], R2 ;  /* 0x00000002ff0005a7 */ /* 0x0002e20008041104 */
[----:B------:R-:W-:Y:S01]  /*3610*/  ULEA.HI UR4, UR45, UR45, URZ, 0x1 ;  /* 0x0000002d2d047291 */ /* 0x000fe2000f8f08ff */
[----:B--2---:R-:W-:-:S03]  /*3620*/  LOP3.LUT P1, RZ, R6, 0x1, RZ, 0xc0, !PT ;  /* 0x0000000106ff7812 */ /* 0x004fc6000782c0ff */
[----:B------:R-:W-:Y:S02]  /*3630*/  USHF.L.U32 UR5, UR4, 0x6, URZ ;  /* 0x0000000604057899 */ /* 0x000fe400080006ff */
[----:B------:R-:W-:Y:S02]  /*3640*/  ULOP3.LUT UR36, UR4, 0xffe, URZ, 0xc0, !UPT ;  /* 0x00000ffe04247892 */ /* 0x000fe4000f8ec0ff */
[----:B------:R-:W-:Y:S02]  /*3650*/  ULOP3.LUT UR4, UR5, 0xffffff80, URZ, 0xc0, !UPT ;  /* 0xffffff8005047892 */ /* 0x000fe4000f8ec0ff */
[----:B------:R-:W-:Y:S02]  /*3660*/  UIADD3 UR36, UPT, UPT, -UR36, UR45, URZ ;  /* 0x0000002d24247290 */ /* 0x000fe4000fffe1ff */
[----:B------:R-:W-:Y:S01]  /*3670*/  UIADD3 UR4, UPT, UPT, UR65, UR4, URZ ;  /* 0x0000000441047290 */ /* 0x000fe2000fffe0ff */
[----:B------:R-:W2:Y:S03]  /*3680*/  SYNCS.PHASECHK.TRANS64.TRYWAIT P0, [UR46+0xc0], R0 ;  /* 0x0000c000ff0075a7 */ /* 0x000ea6000800112e */
[----:B------:R-:W-:Y:S01]  /*3690*/  ULEA UR36, UR36, UR4, 0x14 ;  /* 0x0000000424247291 */ /* 0x000fe2000f8ea0ff */
[----:B-123--:R-:W-:Y:S11]  /*36a0*/  @!P0 BRA `(.L_x_60) ;  /* 0x0000005400448947 */ /* 0x00eff60003800000 */
.L_x_152:
[----:B------:R-:W-:Y:S01]  /*36b0*/  IADD3 R10, PT, PT, R10, 0x1, RZ ;  /* 0x000000010a0a7810 */ /* 0x000fe20007ffe0ff */
[----:B------:R-:W-:Y:S06]  /*36c0*/  BRA.U !UP4, `(.L_x_61) ;  /* 0x000000050c107547 */ /* 0x000fec000b800000 */
[----:B------:R-:W-:Y:S01]  /*36d0*/  UPLOP3.LUT UP2, UPT, UPT, UPT, UPT, 0x40, 0x4 ;  /* 0x000000000004789c */ /* 0x000fe20003f4e870 */
[----:B------:R-:W-:Y:S01]  /*36e0*/  UMOV UR38, UR64 ;  /* 0x0000004000267c82 */ /* 0x000fe20008000000 */
[----:B------:R-:W-:Y:S01]  /*36f0*/  UMOV UR37, UR47 ;  /* 0x0000002f00257c82 */ /* 0x000fe20008000000 */
[----:B------:R-:W-:-:S08]  /*3700*/  UMOV UR5, UR39 ;  /* 0x0000002700057c82 */ /* 0x000fd00008000000 */
.L_x_64:
[----:B------:R-:W-:Y:S02]  /*3710*/  UIADD3 UR38, UPT, UPT, UR38, 0x1, URZ ;  /* 0x0000000126267890 */ /* 0x000fe4000fffe0ff */
[----:B------:R-:W-:Y:S02]  /*3720*/  ULEA UR7, UR5, UR41, 0x3 ;  /* 0x0000002905077291 */ /* 0x000fe4000f8e18ff */
[----:B------:R-:W-:Y:S01]  /*3730*/  UISETP.NE.AND UP3, UPT, UR38, URZ, UPT ;  /* 0x000000ff2600728c */ /* 0x000fe2000bf65270 */
[----:B--23--:R-:W-:Y:S10]  /*3740*/  @P2 BRA `(.L_x_62) ;  /* 0x00000000000c2947 */ /* 0x00cff40003800000 */
[----:B-1----:R-:W-:Y:S04]  /*3750*/  SHF.L.U32 R2, R8, 0x1f, RZ ;  /* 0x0000001f08027819 */ /* 0x002fe800000006ff */
[----:B------:R-:W1:Y:S02]  /*3760*/  SYNCS.PHASECHK.TRANS64.TRYWAIT P0, [UR7], R2 ;  /* 0x00000002ff0075a7 */ /* 0x000e640008001107 */
[----:B-1----:R-:W-:Y:S05]  /*3770*/  @!P0 BRA `(.L_x_63) ;  /* 0x0000005400288947 */ /* 0x002fea0003800000 */
.L_x_62:
[----:B------:R-:W-:Y:S01]  /*3780*/  UISETP.NE.AND UP0, UPT, UR37, 0x1, UPT ;  /* 0x000000012500788c */ /* 0x000fe2000bf05270 */
[----:B------:R-:W-:Y:S01]  /*3790*/  PLOP3.LUT P2, PT, PT, PT, PT, 0x80, 0x8 ;  /* 0x000000000008781c */ /* 0x000fe20003f4f070 */
[----:B------:R-:W-:Y:S02]  /*37a0*/  UIADD3 UR4, UPT, UPT, UR5, 0x1, URZ ;  /* 0x0000000105047890 */ /* 0x000fe4000fffe0ff */
[----:B------:R-:W-:Y:S02]  /*37b0*/  UIADD3 UR40, UPT, UPT, UR7, 0x18, URZ ;  /* 0x0000001807287890 */ /* 0x000fe4000fffe0ff */
[----:B------:R-:W-:Y:S01]  /*37c0*/  UISETP.NE.AND UP1, UPT, UR4, 0x3, UPT ;  /* 0x000000030400788c */ /* 0x000fe2000bf25270 */
[----:B------:R-:W-:Y:S01]  /*37d0*/  PLOP3.LUT P0, PT, PT, PT, UP0, 0x80, 0x8 ;  /* 0x000000000008781c */ /* 0x000fe20003f0f008 */
[----:B------:R-:W-:Y:S02]  /*37e0*/  UIADD3 UR37, UPT, UPT, UR37, -0x1, URZ ;  /* 0xffffffff25257890 */ /* 0x000fe4000fffe0ff */
[----:B------:R-:W-:Y:S02]  /*37f0*/  USEL UR6, URZ, 0x1, UP1 ;  /* 0x00000001ff067887 */ /* 0x000fe40008800000 */
[----:B------:R-:W-:Y:S01]  /*3800*/  USEL UR39, UR4, URZ, UP1 ;  /* 0x000000ff04277287 */ /* 0x000fe20008800000 */
[----:B------:R-:W-:Y:S01]  /*3810*/  UMOV UR7, 0x40004040 ;  /* 0x4000404000077882 */ /* 0x000fe20000000000 */
[----:B------:R-:W-:Y:S02]  /*3820*/  UMOV UR35, 0x40004040 ;  /* 0x4000404000237882 */ /* 0x000fe40000000000 */
[----:B------:R-:W-:Y:S01]  /*3830*/  @UP0 ULEA UR4, UR39, UR41, 0x3 ;  /* 0x0000002927040291 */ /* 0x000fe2000f8e18ff */
[----:B------:R-:W-:Y:S01]  /*3840*/  LOP3.LUT R8, R8, UR6, RZ, 0x3c, !PT ;  /* 0x0000000608087c12 */ /* 0x000fe2000f8e3cff */
[----:B------:R-:W-:Y:S01]  /*3850*/  ULEA UR6, UR5, UR44, 0xb ;  /* 0x0000002c05067291 */ /* 0x000fe2000f8e58ff */
[----:B------:R-:W-:Y:S02]  /*3860*/  UMOV UR33, 0x40004040 ;  /* 0x4000404000217882 */ /* 0x000fe40000000000 */
[----:B-1----:R-:W-:Y:S01]  /*3870*/  @P0 SHF.L.U32 R0, R8, 0x1f, RZ ;  /* 0x0000001f08000819 */ /* 0x002fe200000006ff */
[----:B------:R-:W-:Y:S02]  /*3880*/  UIADD3 UR34, UPT, UPT, UR6, 0x2, URZ ;  /* 0x0000000206227890 */ /* 0x000fe4000fffe0ff */
[----:B------:R-:W-:Y:S01]  /*3890*/  UIADD3 UR30, UPT, UPT, UR6, 0x4, URZ ;  /* 0x00000004061e7890 */ /* 0x000fe2000fffe0ff */
[----:B------:R2:W3:Y:S01]  /*38a0*/  @P0 SYNCS.PHASECHK.TRANS64.TRYWAIT P2, [UR4], R0 ;  /* 0x00000000ff0005a7 */ /* 0x0004e20008041104 */
[----:B------:R-:W-:Y:S02]  /*38b0*/  ULEA UR4, UR5, UR43, 0xa ;  /* 0x0000002b05047291 */ /* 0x000fe4000f8e50ff */
[----:B------:R-:W-:Y:S02]  /*38c0*/  UIADD3 UR26, UPT, UPT, UR6, 0x6, URZ ;  /* 0x00000006061a7890 */ /* 0x000fe4000fffe0ff */
        /* <DEDUP_REMOVED lines=10> */
[----:B------:R-:W-:Y:S01]  /*3970*/  UIADD3 UR8, UPT, UPT, UR4, 0x206, URZ ;  /* 0x0000020604087890 */ /* 0x000fe2000fffe0ff */
[----:B------:R-:W-:Y:S01]  /*3980*/  UMOV UR5, 0x40004040 ;  /* 0x4000404000057882 */ /* 0x000fe20000000000 */
[----:B------:R-:W-:Y:S01]  /*3990*/  UMOV UR31, 0x40004040 ;  /* 0x40004040001f7882 */ /* 0x000fe20000000000 */
[----:B------:R1:W-:Y:S01]  /*39a0*/  UTCHMMA gdesc[UR4], gdesc[UR6], tmem[UR36], tmem[UR62], idesc[UR63], UP2 ;  /* 0x00ff3e06040075ea */ /* 0x0003e20009000024 */
[----:B------:R-:W-:Y:S01]  /*39b0*/  UPLOP3.LUT UP2, UPT, UPT, UPT, UPT, 0x80, 0x8 ;  /* 0x000000000008789c */ /* 0x000fe20003f4f070 */
[----:B------:R2:W-:Y:S01]  /*39c0*/  UTCHMMA gdesc[UR32], gdesc[UR34], tmem[UR36], tmem[UR60], idesc[UR61], UPT ;  /* 0x00ff3c22200075ea */ /* 0x0005e2000b800024 */
[----:B------:R-:W-:Y:S01]  /*39d0*/  UMOV UR29, 0x40004040 ;  /* 0x40004040001d7882 */ /* 0x000fe20000000000 */
[----:B------:R-:W-:Y:S01]  /*39e0*/  UMOV UR27, 0x40004040 ;  /* 0x40004040001b7882 */ /* 0x000fe20000000000 */
        /* <DEDUP_REMOVED lines=12> */
[----:B------:R-:W-:Y:S01]  /*3ab0*/  UMOV UR9, 0x40004040 ;  /* 0x4000404000097882 */ /* 0x000fe20000000000 */
[----:B------:R2:W-:Y:S01]  /*3ac0*/  UTCHMMA gdesc[UR12], gdesc[UR14], tmem[UR36], tmem[UR50], idesc[UR51], UPT ;  /* 0x00ff320e0c0075ea */ /* 0x0005e2000b800024 */
[----:B------:R2:W-:Y:S01]  /*3ad0*/  UTCHMMA gdesc[UR8], gdesc[UR10], tmem[UR36], tmem[UR48], idesc[UR49], UPT ;  /* 0x00ff300a080075ea */ /* 0x0005e2000b800024 */
[----:B------:R2:W-:Y:S01]  /*3ae0*/  UTCBAR.MULTICAST [UR40], URZ, UR42 ;  /* 0x000000ff280073e9 */ /* 0x0005e2000800082a */
[----:B-1----:R-:W-:Y:S01]  /*3af0*/  UMOV UR5, UR39 ;  /* 0x0000002700057c82 */ /* 0x002fe20008000000 */
[----:B------:R-:W-:Y:S05]  /*3b00*/  BRA.U UP3, `(.L_x_64) ;  /* 0xfffffffd03007547 */ /* 0x000fea000b83ffff */
.L_x_61:
[----:B------:R-:W-:Y:S01]  /*3b10*/  UIADD3 UR4, UPT, UPT, UR45, 0x1, URZ ;  /* 0x000000012d047890 */ /* 0x000fe2000fffe0ff */
[C---:B------:R-:W-:Y:S01]  /*3b20*/  ISETP.NE.AND P0, PT, R10.reuse, 0x2, PT ;  /* 0x000000020a00780c */ /* 0x040fe20003f05270 */
[----:B------:R-:W-:Y:S02]  /*3b30*/  UIADD3 UR5, UPT, UPT, UR46, 0xa0, URZ ;  /* 0x000000a02e057890 */ /* 0x000fe4000fffe0ff */
[----:B------:R-:W-:Y:S01]  /*3b40*/  UISETP.NE.AND UP0, UPT, UR4, 0x4, UPT ;  /* 0x000000040400788c */ /* 0x000fe2000bf05270 */
[----:B-12---:R-:W-:Y:S02]  /*3b50*/  SEL R0, RZ, 0x1, P0 ;  /* 0x00000001ff007807 */ /* 0x006fe40000000000 */
[----:B------:R-:W-:Y:S01]  /*3b60*/  SEL R10, R10, RZ, P0 ;  /* 0x000000ff0a0a7207 */ /* 0x000fe20000000000 */
[----:B------:R-:W-:Y:S01]  /*3b70*/  USEL UR6, URZ, 0x1, UP0 ;  /* 0x00000001ff067887 */ /* 0x000fe20008000000 */
[----:B------:R-:W-:Y:S01]  /*3b80*/  LOP3.LUT R9, R9, R0, RZ, 0x3c, !PT ;  /* 0x0000000009097212 */ /* 0x000fe200078e3cff */
[----:B------:R-:W-:Y:S01]  /*3b90*/  USEL UR45, UR4, URZ, UP0 ;  /* 0x000000ff042d7287 */ /* 0x000fe20008000000 */
[----:B------:R1:W-:Y:S03]  /*3ba0*/  UTCBAR [UR5], URZ ;  /* 0x000000ff050073e9 */ /* 0x0003e600080000ff */
[----:B------:R-:W-:Y:S01]  /*3bb0*/  LOP3.LUT R11, R11, UR6, RZ, 0x3c, !PT ;  /* 0x000000060b0b7c12 */ /* 0x000fe2000f8e3cff */
[----:B------:R-:W-:Y:S07]  /*3bc0*/  @P1 BRA `(.L_x_65) ;  /* 0xfffffff800381947 */ /* 0x000fee000383ffff */
[----:B------:R-:W2:Y:S01]  /*3bd0*/  S2UR UR8, SR_CgaCtaId ;  /* 0x00000000000879c3 */ /* 0x000ea20000008800 */
[----:B------:R-:W-:Y:S01]  /*3be0*/  ELECT P0, URZ, PT ;  /* 0x0000000000ff782f */ /* 0x000fe20003800000 */
[----:B------:R-:W-:Y:S01]  /*3bf0*/  IMAD.MOV.U32 R0, RZ, RZ, 0x1 ;  /* 0x00000001ff007424 */ /* 0x000fe200078e00ff */
[----:B------:R-:W-:Y:S01]  /*3c00*/  UIADD3 UR41, UPT, UPT, UR41, 0xc0, URZ ;  /* 0x000000c029297890 */ /* 0x000fe2000fffe0ff */
[----:B------:R-:W-:Y:S01]  /*3c10*/  SHF.L.U32 R2, R11, 0x1f, RZ ;  /* 0x0000001f0b027819 */ /* 0x000fe200000006ff */
[----:B------:R-:W-:-:S03]  /*3c20*/  UMOV UR4, 0x40 ;  /* 0x0000004000047882 */ /* 0x000fc60000000000 */
[----:B------:R-:W-:Y:S01]  /*3c30*/  UVIRTCOUNT.DEALLOC.SMPOOL 0x80 ;  /* 0x000000800000784c */ /* 0x000fe20000000000 */
[----:B--2---:R-:W-:Y:S02]  /*3c40*/  ULEA UR8, UR8, UR4, 0x18 ;  /* 0x0000000408087291 */ /* 0x004fe4000f8ec0ff */
[----:B------:R-:W-:-:S07]  /*3c50*/  ULEA UR4, UR45, UR41, 0x3 ;  /* 0x000000292d047291 */ /* 0x000fce000f8e18ff */
[----:B------:R2:W-:Y:S02]  /*3c60*/  @P0 STS.U8 [UR8+0x1c], R0 ;  /* 0x00001c00ff000988 */ /* 0x0005e40008000008 */
[----:B------:R-:W4:Y:S02]  /*3c70*/  SYNCS.PHASECHK.TRANS64.TRYWAIT P0, [UR4], R2 ;  /* 0x00000002ff0075a7 */ /* 0x000f240008001104 */
[----:B--2-4-:R-:W-:Y:S05]  /*3c80*/  @!P0 BRA `(.L_x_66) ;  /* 0x0000004c00fc8947 */ /* 0x014fea0003800000 */
.L_x_155:
[----:B------:R-:W-:-:S04]  /*3c90*/  UIADD3 UR4, UPT, UPT, UR45, 0x1, URZ ;  /* 0x000000012d047890 */ /* 0x000fc8000fffe0ff */
[----:B------:R-:W-:-:S04]  /*3ca0*/  UISETP.NE.AND UP0, UPT, UR4, 0x4, UPT ;  /* 0x000000040400788c */ /* 0x000fc8000bf05270 */
[----:B------:R-:W-:Y:S02]  /*3cb0*/  USEL UR6, URZ, 0x1, UP0 ;  /* 0x00000001ff067887 */ /* 0x000fe40008000000 */
[----:B------:R-:W-:-:S04]  /*3cc0*/  USEL UR4, UR4, URZ, UP0 ;  /* 0x000000ff04047287 */ /* 0x000fc80008000000 */
[----:B-1----:R-:W-:Y:S01]  /*3cd0*/  ULEA UR5, UR4, UR41, 0x3 ;  /* 0x0000002904057291 */ /* 0x002fe2000f8e18ff */
[----:B--2---:R-:W-:-:S04]  /*3ce0*/  LOP3.LUT R2, R11, UR6, RZ, 0x3c, !PT ;  /* 0x000000060b027c12 */ /* 0x004fc8000f8e3cff */
[----:B------:R-:W-:-:S04]  /*3cf0*/  SHF.L.U32 R3, R2, 0x1f, RZ ;  /* 0x0000001f02037819 */ /* 0x000fc800000006ff */
[----:B------:R-:W1:Y:S02]  /*3d00*/  SYNCS.PHASECHK.TRANS64.TRYWAIT P0, [UR5], R3 ;  /* 0x00000003ff0075a7 */ /* 0x000e640008001105 */
[----:B-1----:R-:W-:Y:S05]  /*3d10*/  @!P0 BRA `(.L_x_67) ;  /* 0x0000004c00f08947 */ /* 0x002fea0003800000 */
.L_x_157:
        /* <DEDUP_REMOVED lines=9> */
.L_x_159:
[----:B------:R-:W-:-:S04]  /*3db0*/  UIADD3 UR4, UPT, UPT, UR4, 0x1, URZ ;  /* 0x0000000104047890 */ /* 0x000fc8000fffe0ff */
[----:B------:R-:W-:-:S04]  /*3dc0*/  UISETP.NE.AND UP0, UPT, UR4, 0x4, UPT ;  /* 0x000000040400788c */ /* 0x000fc8000bf05270 */
[----:B------:R-:W-:Y:S02]  /*3dd0*/  USEL UR5, URZ, 0x1, UP0 ;  /* 0x00000001ff057887 */ /* 0x000fe40008000000 */
[----:B------:R-:W-:-:S04]  /*3de0*/  USEL UR4, UR4, URZ, UP0 ;  /* 0x000000ff04047287 */ /* 0x000fc80008000000 */
[----:B------:R-:W-:Y:S01]  /*3df0*/  ULEA UR4, UR4, UR41, 0x3 ;  /* 0x0000002904047291 */ /* 0x000fe2000f8e18ff */
[----:B------:R-:W-:-:S04]  /*3e00*/  LOP3.LUT R2, R2, UR5, RZ, 0x3c, !PT ;  /* 0x0000000502027c12 */ /* 0x000fc8000f8e3cff */
[----:B------:R-:W-:-:S04]  /*3e10*/  SHF.L.U32 R2, R2, 0x1f, RZ ;  /* 0x0000001f02027819 */ /* 0x000fc800000006ff */
[----:B------:R-:W2:Y:S02]  /*3e20*/  SYNCS.PHASECHK.TRANS64.TRYWAIT P0, [UR4], R2 ;  /* 0x00000002ff0075a7 */ /* 0x000ea40008001104 */
[----:B--2---:R-:W-:Y:S05]  /*3e30*/  @!P0 BRA `(.L_x_69) ;  /* 0x0000004c00d88947 */ /* 0x004fea0003800000 */
.L_x_161:
[----:B------:R-:W-:Y:S01]  /*3e40*/  NOP ;  /* 0x0000000000007918 */ /* 0x000fe20000000000 */
[----:B-1----:R-:W1:Y:S01]  /*3e50*/  LDS R0, [UR8+0x14] ;  /* 0x00001408ff007984 */ /* 0x002e620008000800 */
[----:B------:R-:W-:Y:S01]  /*3e60*/  ULOP3.LUT UR4, UR65, 0xffff, URZ, 0xc0, !UPT ;  /* 0x0000ffff41047892 */ /* 0x000fe2000f8ec0ff */
[----:B------:R-:W-:Y:S01]  /*3e70*/  UMOV UR5, 0xffff ;  /* 0x0000ffff00057882 */ /* 0x000fe20000000000 */
[----:B------:R-:W-:Y:S02]  /*3e80*/  UMOV UR6, 0x1 ;  /* 0x0000000100067882 */ /* 0x000fe40000000000 */
[----:B------:R-:W-:-:S04]  /*3e90*/  USHF.R.U32.HI UR4, URZ, 0x5, UR4 ;  /* 0x00000005ff047899 */ /* 0x000fc80008011604 */
[----:B------:R-:W-:Y:S02]  /*3ea0*/  USHF.L.U32 UR5, UR5, UR4, URZ ;  /* 0x0000000405057299 */ /* 0x000fe400080006ff */
[----:B------:R-:W-:-:S04]  /*3eb0*/  USHF.L.U32 UR4, UR6, UR4, URZ ;  /* 0x0000000406047299 */ /* 0x000fc800080006ff */
[----:B-1----:R-:W-:-:S04]  /*3ec0*/  LOP3.LUT R0, R0, UR5, RZ, 0xc0, !PT ;  /* 0x0000000500007c12 */ /* 0x002fc8000f8ec0ff */
[----:B------:R-:W-:-:S13]  /*3ed0*/  ISETP.NE.AND P0, PT, R0, UR5, PT ;  /* 0x0000000500007c0c */ /* 0x000fda000bf05270 */
[----:B------:R-:W-:Y:S05]  /*3ee0*/  @P0 BRA `(.L_x_70) ;  /* 0x0000000000580947 */ /* 0x000fea0003800000 */
[----:B------:R-:W1:Y:S02]  /*3ef0*/  LDS R0, [UR8+0x18] ;  /* 0x00001808ff007984 */ /* 0x000e640008000800 */
[----:B-1----:R-:W-:-:S04]  /*3f00*/  LOP3.LUT R0, R0, UR4, RZ, 0xc0, !PT ;  /* 0x0000000400007c12 */ /* 0x002fc8000f8ec0ff */
[----:B------:R-:W-:-:S13]  /*3f10*/  ISETP.NE.AND P0, PT, R0, UR4, PT ;  /* 0x0000000400007c0c */ /* 0x000fda000bf05270 */
[----:B------:R-:W-:Y:S05]  /*3f20*/  @P0 BRA `(.L_x_71) ;  /* 0x00000000003c0947 */ /* 0x000fea0003800000 */
[----:B------:R-:W1:Y:S01]  /*3f30*/  S2R R2, SR_LANEID ;  /* 0x0000000000027919 */ /* 0x000e620000000000 */
[----:B------:R-:W-:-:S06]  /*3f40*/  ULOP3.LUT UR5, URZ, UR5, URZ, 0x33, !UPT ;  /* 0x00000005ff057292 */ /* 0x000fcc000f8e33ff */
[----:B------:R-:W-:-:S04]  /*3f50*/  IMAD.U32 R0, RZ, RZ, UR5 ;  /* 0x00000005ff007e24 */ /* 0x000fc8000f8e00ff */
[----:B------:R2:W4:Y:S02]  /*3f60*/  REDUX UR7, R0 ;  /* 0x00000000000773c4 */ /* 0x0005240000000000 */
[----:B------:R1:W-:Y:S01]  /*3f70*/  UTCATOMSWS.AND URZ, UR5 ;  /* 0x0000000500ff79e3 */ /* 0x0003e20008000000 */
[----:B--2---:R-:W-:Y:S01]  /*3f80*/  LOP3.LUT R0, RZ, UR4, RZ, 0x33, !PT ;  /* 0x00000004ff007c12 */ /* 0x004fe2000f8e33ff */
[----:B------:R-:W-:Y:S02]  /*3f90*/  VOTEU.ANY UR4, UPT, PT ;  /* 0x0000000000047886 */ /* 0x000fe400038e0100 */
[----:B------:R-:W-:Y:S02]  /*3fa0*/  UFLO.U32 UR4, UR4 ;  /* 0x00000004000472bd */ /* 0x000fe400080e0000 */
[----:B------:R-:W2:Y:S04]  /*3fb0*/  REDUX UR6, R0 ;  /* 0x00000000000673c4 */ /* 0x000ea80000000000 */
[----:B-1----:R-:W-:-:S02]  /*3fc0*/  ISETP.EQ.U32.AND P0, PT, R2, UR4, PT ;  /* 0x0000000402007c0c */ /* 0x002fc4000bf02070 */
[----:B----4-:R-:W-:-:S11]  /*3fd0*/  MOV R2, UR7 ;  /* 0x0000000700027c02 */ /* 0x010fd60008000f00 */
[----:B------:R1:W-:Y:S01]  /*3fe0*/  @P0 ATOMS.AND RZ, [UR8+0x14], R2 ;  /* 0x00001402ffff098c */ /* 0x0003e2000a800008 */
[----:B--2---:R-:W-:-:S05]  /*3ff0*/  IMAD.U32 R0, RZ, RZ, UR6 ;  /* 0x00000006ff007e24 */ /* 0x004fca000f8e00ff */
[----:B------:R1:W-:Y:S01]  /*4000*/  @P0 ATOMS.AND RZ, [UR8+0x18], R0 ;  /* 0x00001800ffff098c */ /* 0x0003e2000a800008 */
[----:B------:R-:W-:Y:S05]  /*4010*/  BRA `(.L_x_72) ;  /* 0x0000000000147947 */ /* 0x000fea0003800000 */
.L_x_71:
[----:B------:R-:W-:Y:S02]  /*4020*/  MOV R2, 0x4040 ;  /* 0x0000404000027802 */ /* 0x000fe40000000f00 */
[----:B---3-5:R-:W-:Y:S05]  /*4030*/  CALL.REL.NOINC `($__internal_0_$__cuda_sm10x_tcgen05_guardrail_trap_col_being_dealloced_not_returned_by_alloc) ;  /* 0x0000005000c07944 */ /* 0x028fea0003c00000 */
[----:B------:R-:W-:Y:S05]  /*4040*/  BRA `(.L_x_72) ;  /* 0x0000000000087947 */ /* 0x000fea0003800000 */
.L_x_70:
[----:B------:R-:W-:Y:S02]  /*4050*/  MOV R2, 0x4070 ;  /* 0x0000407000027802 */ /* 0x000fe40000000f00 */
[----:B---3-5:R-:W-:Y:S05]  /*4060*/  CALL.REL.NOINC `($__internal_2_$__cuda_sm10x_tcgen05_guardrail_trap_unallocated_columns_being_dealloced) ;  /* 0x0000005000cc7944 */ /* 0x028fea0003c00000 */
.L_x_72:
[----:B------:R-:W-:Y:S01]  /*4070*/  NOP ;  /* 0x0000000000007918 */ /* 0x000fe20000000000 */
[----:B------:R-:W-:Y:S05]  /*4080*/  EXIT ;  /* 0x000000000000794d */ /* 0x000fea0003800000 */
.L_x_54:
[----:B------:R-:W-:-:S09]  /*4090*/  UISETP.NE.OR UP0, UPT, UR17, 0x3, !UP3 ;  /* 0x000000031100788c */ /* 0x000fd2000df05670 */
[----:B------:R-:W-:Y:S05]  /*40a0*/  BRA.U UP0, `(.L_x_73) ;  /* 0x0000001100547547 */ /* 0x000fea000b800000 */
[----:B------:R-:W1:Y:S01]  /*40b0*/  LDCU UR31, c[0x0][0x370] ;  /* 0x00006e00ff1f77ac */ /* 0x000e620008000800 */
[----:B------:R-:W2:Y:S01]  /*40c0*/  LDC.64 R16, c[0x0][0x348] ;  /* 0x0000d200ff107b82 */ /* 0x000ea20000000a00 */
[----:B------:R-:W-:Y:S02]  /*40d0*/  HFMA2 R13, -RZ, RZ, 0, 0 ;  /* 0x00000000ff0d7431 */ /* 0x000fe400000001ff */
[----:B------:R-:W-:Y:S01]  /*40e0*/  IMAD.MOV.U32 R15, RZ, RZ, 0x1 ;  /* 0x00000001ff0f7424 */ /* 0x000fe200078e00ff */
[----:B------:R-:W1:Y:S01]  /*40f0*/  LDCU.128 UR48, c[0x0][0xb10] ;  /* 0x00016200ff3077ac */ /* 0x000e620008000c00 */
[----:B------:R-:W-:Y:S01]  /*4100*/  IMAD.MOV.U32 R14, RZ, RZ, RZ ;  /* 0x000000ffff0e7224 */ /* 0x000fe200078e00ff */
[----:B------:R-:W-:Y:S01]  /*4110*/  MOV R7, 0x1000 ;  /* 0x0000100000077802 */ /* 0x000fe20000000f00 */
[----:B------:R-:W3:Y:S01]  /*4120*/  LDCU UR30, c[0x0][0x374] ;  /* 0x00006e80ff1e77ac */ /* 0x000ee20008000800 */
[----:B------:R-:W4:Y:S01]  /*4130*/  LDC.64 R2, c[0x0][0x888] ;  /* 0x00022200ff027b82 */ /* 0x000f220000000a00 */
[----:B------:R-:W3:Y:S01]  /*4140*/  LDCU UR15, c[0x0][0xb0c] ;  /* 0x00016180ff0f77ac */ /* 0x000ee20008000800 */
[----:B------:R-:W2:Y:S06]  /*4150*/  LDCU UR41, c[0x0][0xb20] ;  /* 0x00016400ff2977ac */ /* 0x000eac0008000800 */
[----:B------:R-:W4:Y:S01]  /*4160*/  LDC.64 R4, c[0x0][0x890] ;  /* 0x00022400ff047b82 */ /* 0x000f220000000a00 */
[----:B------:R-:W2:Y:S01]  /*4170*/  LDCU UR4, c[0x0][0xb30] ;  /* 0x00016600ff0477ac */ /* 0x000ea20008000800 */
[----:B------:R-:W-:Y:S01]  /*4180*/  UMOV UR21, 0x400 ;  /* 0x0000040000157882 */ /* 0x000fe20000000000 */
[----:B-1----:R-:W-:-:S02]  /*4190*/  UIMAD.WIDE.U32 UR6, UR31, UR48, URZ ;  /* 0x000000301f0672a5 */ /* 0x002fc4000f8e00ff */
[----:B---3--:R-:W-:Y:S02]  /*41a0*/  UIMAD.WIDE.U32 UR8, UR30, UR51, URZ ;  /* 0x000000331e0872a5 */ /* 0x008fe4000f8e00ff */
[----:B------:R-:W-:Y:S02]  /*41b0*/  ULEA UR21, UR47, UR21, 0x18 ;  /* 0x000000152f157291 */ /* 0x000fe4000f8ec0ff */
[----:B------:R-:W-:Y:S02]  /*41c0*/  UPLOP3.LUT UP3, UPT, UPT, UPT, UPT, 0x40, 0x4 ;  /* 0x000000000004789c */ /* 0x000fe40003f6e870 */
[----:B------:R-:W-:Y:S01]  /*41d0*/  UIADD3 UR37, UPT, UPT, UR21, 0x48, URZ ;  /* 0x0000004815257890 */ /* 0x000fe2000fffe0ff */
[----:B------:R-:W-:Y:S01]  /*41e0*/  UMOV UR6, UR7 ;  /* 0x0000000700067c82 */ /* 0x000fe20008000000 */
[----:B------:R-:W-:Y:S01]  /*41f0*/  UMOV UR38, UR9 ;  /* 0x0000000900267c82 */ /* 0x000fe20008000000 */
[----:B------:R-:W-:Y:S02]  /*4200*/  UISETP.GE.AND UP0, UPT, UR42, 0x1, UPT ;  /* 0x000000012a00788c */ /* 0x000fe4000bf06270 */
[----:B------:R-:W-:Y:S01]  /*4210*/  UISETP.NE.AND UP4, UPT, UR42, 0x1, UPT ;  /* 0x000000012a00788c */ /* 0x000fe2000bf85270 */
[----:B------:R-:W1:Y:S01]  /*4220*/  LDCU.64 UR22, c[0x0][0xb28] ;  /* 0x00016500ff1677ac */ /* 0x000e620008000a00 */
[----:B------:R-:W-:-:S02]  /*4230*/  UISETP.NE.AND UP6, UPT, UR15, 0x1, UPT ;  /* 0x000000010f00788c */ /* 0x000fc4000bfc5270 */
[----:B------:R-:W-:Y:S02]  /*4240*/  UISETP.NE.AND UP5, UPT, UR50, 0x1, UPT ;  /* 0x000000013200788c */ /* 0x000fe4000bfa5270 */
[----:B------:R-:W-:Y:S02]  /*4250*/  UIADD3 UR33, UPT, UPT, UR21, 0x30, URZ ;  /* 0x0000003015217890 */ /* 0x000fe4000fffe0ff */
[----:B------:R-:W-:Y:S02]  /*4260*/  UIADD3 UR25, UPT, UPT, UR21, 0x38, URZ ;  /* 0x0000003815197890 */ /* 0x000fe4000fffe0ff */
[----:B------:R-:W-:Y:S02]  /*4270*/  UIADD3 UR17, UPT, UPT, UR21, 0x40, URZ ;  /* 0x0000004015117890 */ /* 0x000fe4000fffe0ff */
[----:B------:R-:W-:Y:S02]  /*4280*/  UPRMT UR37, UR47, 0x654, UR37 ;  /* 0x000006542f257896 */ /* 0x000fe40008000025 */
[----:B------:R-:W-:-:S02]  /*4290*/  USHF.R.U32.HI UR39, URZ, UR49, UR6 ;  /* 0x00000031ff277299 */ /* 0x000fc40008011606 */
[----:B--2---:R-:W-:Y:S02]  /*42a0*/  USHF.R.U32.HI UR38, URZ, UR41, UR38 ;  /* 0x00000029ff267299 */ /* 0x004fe40008011626 */
[----:B------:R-:W-:-:S11]  /*42b0*/  UISETP.NE.AND UP2, UPT, UR4, 0x1, UPT ;  /* 0x000000010400788c */ /* 0x000fd6000bf45270 */
.L_x_84:
[C---:B------:R-:W-:Y:S02]  /*42c0*/  LEA R12, R14.reuse, UR21, 0x3 ;  /* 0x000000150e0c7c11 */ /* 0x040fe4000f8e18ff */
[----:B------:R-:W-:Y:S02]  /*42d0*/  SHF.L.U32 R0, R13, 0x1f, RZ ;  /* 0x0000001f0d007819 */ /* 0x000fe400000006ff */
[----:B------:R-:W-:Y:S02]  /*42e0*/  LEA R8, R14, UR21, 0x4 ;  /* 0x000000150e087c11 */ /* 0x000fe4000f8e20ff */
[----:B--2---:R-:W2:Y:S02]  /*42f0*/  SYNCS.PHASECHK.TRANS64.TRYWAIT P0, [R12+URZ+0x80], R0 ;  /* 0x000080000c0075a7 */ /* 0x004ea400080011ff */
[----:B--2---:R-:W-:Y:S05]  /*4300*/  @!P0 BRA `(.L_x_74) ;  /* 0x0000004800bc8947 */ /* 0x004fea0003800000 */
.L_x_162:
[----:B------:R-:W3:Y:S01]  /*4310*/  LDS.128 R8, [R8+0x110] ;  /* 0x0001100008087984 */ /* 0x000ee20000000c00 */
[----:B------:R-:W-:Y:S01]  /*4320*/  UISETP.GE.AND UP0, UPT, UR42, 0x1, UPT ;  /* 0x000000012a00788c */ /* 0x000fe2000bf06270 */
[----:B------:R-:W-:Y:S01]  /*4330*/  @!PT LDS RZ, [RZ] ;  /* 0x00000000fffff984 */ /* 0x000fe20000000800 */
[----:B------:R-:W-:Y:S01]  /*4340*/  @!PT LDS RZ, [RZ] ;  /* 0x00000000fffff984 */ /* 0x000fe20000000800 */
[----:B------:R-:W-:Y:S01]  /*4350*/  @!PT LDS RZ, [RZ] ;  /* 0x00000000fffff984 */ /* 0x000fe20000000800 */
[----:B------:R-:W-:Y:S01]  /*4360*/  @!PT LDS RZ, [RZ] ;  /* 0x00000000fffff984 */ /* 0x000fe20000000800 */
[----:B------:R1:W-:Y:S06]  /*4370*/  MEMBAR.ALL.CTA ;  /* 0x0000000000007992 */ /* 0x0003ec0000008000 */
[----:B-1----:R-:W1:Y:S01]  /*4380*/  FENCE.VIEW.ASYNC.S ;  /* 0x00000000000073c6 */ /* 0x002e620000000000 */
[----:B---3--:R-:W-:Y:S11]  /*4390*/  LOP3.LUT P0, RZ, R10, 0x1, RZ, 0xc0, !PT ;  /* 0x000000010aff7812 */ /* 0x008ff6000780c0ff */
[----:B------:R-:W-:Y:S02]  /*43a0*/  @!UPT UIADD3 URZ, UPT, UPT, URZ, URZ, URZ ;  /* 0x000000fffffff290 */ /* 0x000fe4000fffe0ff */
[----:B-1----:R-:W-:Y:S01]  /*43b0*/  VOTEU.ANY UP1, P0 ;  /* 0x0000000000ff7886 */ /* 0x002fe20000020100 */
[----:B------:R-:W-:Y:S11]  /*43c0*/  PLOP3.LUT P0, PT, PT, PT, UP1, 0x80, 0x8 ;  /* 0x000000000008781c */ /* 0x000ff60003f0f018 */
[----:B------:R-:W-:Y:S02]  /*43d0*/  @!UPT UIADD3 URZ, UPT, UPT, URZ, URZ, URZ ;  /* 0x000000fffffff290 */ /* 0x000fe4000fffe0ff */
[----:B--2---:R-:W-:Y:S02]  /*43e0*/  @P0 SHF.R.U32.HI R0, RZ, 0x10, R9 ;  /* 0x00000010ff000819 */ /* 0x004fe40000011609 */
[----:B------:R-:W-:Y:S02]  /*43f0*/  @P0 MOV R6, R8 ;  /* 0x0000000800060202 */ /* 0x000fe40000000f00 */
[----:B------:R-:W-:Y:S01]  /*4400*/  @P0 R2UR UR4, R0 ;  /* 0x00000000000402ca */ /* 0x000fe200000e0000 */
[----:B------:R-:W-:Y:S01]  /*4410*/  VIADD R0, R12, 0x90 ;  /* 0x000000900c007836 */ /* 0x000fe20000000000 */
[----:B------:R-:W-:Y:S02]  /*4420*/  @P0 LOP3.LUT R8, R9, 0xffff, RZ, 0xc0, !PT ;  /* 0x0000ffff09080812 */ /* 0x000fe400078ec0ff */
[----:B------:R-:W-:Y:S02]  /*4430*/  @P0 R2UR UR6, R6 ;  /* 0x00000000060602ca */ /* 0x000fe400000e0000 */
[----:B------:R-:W-:Y:S02]  /*4440*/  PRMT R0, RZ, 0x654, R0 ;  /* 0x00000654ff007816 */ /* 0x000fe40000000000 */
[----:B------:R-:W-:Y:S02]  /*4450*/  @P0 R2UR UR5, R8 ;  /* 0x00000000080502ca */ /* 0x000fe400000e0000 */
[----:B------:R1:W-:Y:S03]  /*4460*/  SYNCS.ARRIVE.TRANS64.RED.A1T0 RZ, [R0+URZ], RZ ;  /* 0x000000ff00ff79a7 */ /* 0x0003e600081004ff */
[----:B------:R-:W-:Y:S04]  /*4470*/  @UP1 UMOV UR29, UR4 ;  /* 0x00000004001d1c82 */ /* 0x000fe80008000000 */
[----:B------:R-:W-:Y:S04]  /*4480*/  @UP1 UMOV UR14, UR6 ;  /* 0x00000006000e1c82 */ /* 0x000fe80008000000 */
[----:B------:R-:W-:Y:S01]  /*4490*/  @UP1 UMOV UR13, UR5 ;  /* 0x00000005000d1c82 */ /* 0x000fe20008000000 */
[----:B------:R-:W-:Y:S05]  /*44a0*/  BRA.U !UP0, `(.L_x_75) ;  /* 0x0000000108a47547 */ /* 0x000fea000b800000 */
[----:B------:R-:W-:Y:S02]  /*44b0*/  UIMAD.WIDE.U32 UR18, UR13, UR51, URZ ;  /* 0x000000330d1272a5 */ /* 0x000fe4000f8e00ff */
[----:B------:R-:W-:Y:S02]  /*44c0*/  UIMAD.WIDE.U32 UR26, UR14, UR48, URZ ;  /* 0x000000300e1a72a5 */ /* 0x000fe4000f8e00ff */
[----:B------:R-:W-:Y:S02]  /*44d0*/  USEL UR4, UR30, UR38, !UP5 ;  /* 0x000000261e047287 */ /* 0x000fe4000e800000 */
[----:B------:R-:W-:Y:S02]  /*44e0*/  USEL UR7, UR31, UR39, !UP6 ;  /* 0x000000271f077287 */ /* 0x000fe4000f000000 */
[----:B------:R-:W-:Y:S02]  /*44f0*/  UIMAD.WIDE.U32 UR8, UR4, UR22, URZ ;  /* 0x00000016040872a5 */ /* 0x000fe4000f8e00ff */
[----:B------:R-:W-:Y:S01]  /*4500*/  UIMAD.WIDE.U32 UR10, UR7, UR22, URZ ;  /* 0x00000016070a72a5 */ /* 0x000fe2000f8e00ff */
[----:B------:R-:W-:Y:S02]  /*4510*/  UMOV UR5, UR19 ;  /* 0x0000001300057c82 */ /* 0x000fe40008000000 */
[----:B------:R-:W-:Y:S03]  /*4520*/  USHF.R.U32.HI UR6, URZ, UR41, UR5 ;  /* 0x00000029ff067299 */ /* 0x000fe60008011605 */
[----:B------:R-:W-:Y:S01]  /*4530*/  UMOV UR5, UR27 ;  /* 0x0000001b00057c82 */ /* 0x000fe20008000000 */
[----:B------:R-:W-:Y:S02]  /*4540*/  USEL UR6, UR13, UR6, !UP5 ;  /* 0x000000060d067287 */ /* 0x000fe4000e800000 */
[----:B------:R-:W-:Y:S03]  /*4550*/  USHF.R.U32.HI UR12, URZ, UR49, UR5 ;  /* 0x00000031ff0c7299 */ /* 0x000fe60008011605 */
[----:B------:R-:W-:Y:S02]  /*4560*/  UMOV UR5, UR9 ;  /* 0x0000000900057c82 */ /* 0x000fe40008000000 */
[----:B------:R-:W-:Y:S03]  /*4570*/  @UP4 USHF.R.U32.HI UR4, URZ, UR23, UR5 ;  /* 0x00000017ff044299 */ /* 0x000fe60008011605 */
[----:B------:R-:W-:Y:S01]  /*4580*/  UMOV UR5, UR11 ;  /* 0x0000000b00057c82 */ /* 0x000fe20008000000 */
[----:B------:R-:W-:Y:S02]  /*4590*/  UIMAD UR4, UR42, UR4, URZ ;  /* 0x000000042a0472a4 */ /* 0x000fe4000f8e02ff */
[----:B------:R-:W-:Y:S02]  /*45a0*/  @UP4 USHF.R.U32.HI UR7, URZ, UR23, UR5 ;  /* 0x00000017ff074299 */ /* 0x000fe40008011605 */
[----:B------:R-:W-:Y:S02]  /*45b0*/  UIMAD.WIDE.U32 UR10, UR6, UR22, URZ ;  /* 0x00000016060a72a5 */ /* 0x000fe4000f8e00ff */
[----:B------:R-:W-:Y:S02]  /*45c0*/  USEL UR5, UR14, UR12, !UP6 ;  /* 0x0000000c0e057287 */ /* 0x000fe4000f000000 */
[----:B------:R-:W-:Y:S02]  /*45d0*/  UIMAD UR8, UR42, UR7, URZ ;  /* 0x000000072a0872a4 */ /* 0x000fe4000f8e02ff */
[----:B------:R-:W-:Y:S03]  /*45e0*/  UISETP.GE.AND UP0, UPT, UR6, UR4, UPT ;  /* 0x000000040600728c */ /* 0x000fe6000bf06270 */
[----:B------:R-:W-:Y:S01]  /*45f0*/  UMOV UR4, UR11 ;  /* 0x0000000b00047c82 */ /* 0x000fe20008000000 */
[----:B------:R-:W-:Y:S02]  /*4600*/  UISETP.GE.OR UP0, UPT, UR5, UR8, UP0 ;  /* 0x000000080500728c */ /* 0x000fe40008706670 */
[----:B------:R-:W-:Y:S02]  /*4610*/  USHF.R.U32.HI UR4, URZ, UR23, UR4 ;  /* 0x00000017ff047299 */ /* 0x000fe40008011604 */
[----:B------:R-:W-:Y:S02]  /*4620*/  UIMAD.WIDE.U32 UR8, UR5, UR22, URZ ;  /* 0x00000016050872a5 */ /* 0x000fe4000f8e00ff */
[----:B------:R-:W-:Y:S04]  /*4630*/  USEL UR10, UR6, UR4, !UP4 ;  /* 0x00000004060a7287 */ /* 0x000fe8000e000000 */
[----:B------:R-:W-:Y:S01]  /*4640*/  UIADD3 UR11, UPT, UPT, -UR10, URZ, URZ ;  /* 0x000000ff0a0b7290 */ /* 0x000fe2000fffe1ff */
[----:B------:R-:W-:Y:S02]  /*4650*/  @!UP0 UMOV UR4, UR9 ;  /* 0x0000000900048c82 */ /* 0x000fe40008000000 */
[----:B------:R-:W-:Y:S02]  /*4660*/  @!UP0 USHF.R.U32.HI UR4, URZ, UR23, UR4 ;  /* 0x00000017ff048299 */ /* 0x000fe40008011604 */
[----:B------:R-:W-:Y:S02]  /*4670*/  UIMAD UR8, UR42, UR11, UR6 ;  /* 0x0000000b2a0872a4 */ /* 0x000fe4000f8e0206 */
[----:B------:R-:W-:Y:S04]  /*4680*/  @!UP0 USEL UR4, UR5, UR4, !UP4 ;  /* 0x0000000405048287 */ /* 0x000fe8000e000000 */
[----:B------:R-:W-:Y:S02]  /*4690*/  @!UP0 UIMAD UR8, UR7, UR8, UR4 ;  /* 0x00000008070882a4 */ /* 0x000fe4000f8e0204 */
[----:B------:R-:W-:Y:S02]  /*46a0*/  @!UP0 UIADD3 UR9, UPT, UPT, UR10, -UR4, URZ ;  /* 0x800000040a098290 */ /* 0x000fe4000fffe0ff */
[----:B------:R-:W-:Y:S02]  /*46b0*/  UIADD3 UR4, UPT, UPT, -UR5, URZ, URZ ;  /* 0x000000ff05047290 */ /* 0x000fe4000fffe1ff */
[----:B------:R-:W-:Y:S02]  /*46c0*/  UIADD3 UR7, UPT, UPT, -UR6, URZ, URZ ;  /* 0x000000ff06077290 */ /* 0x000fe4000fffe1ff */
[----:B------:R-:W-:Y:S02]  /*46d0*/  @!UP0 UIMAD UR6, UR9, UR42, UR5 ;  /* 0x0000002a090682a4 */ /* 0x000fe4000f8e0205 */
[----:B------:R-:W-:Y:S02]  /*46e0*/  UIMAD UR14, UR15, UR4, UR14 ;  /* 0x000000040f0e72a4 */ /* 0x000fe4000f8e020e */
[----:B------:R-:W-:Y:S01]  /*46f0*/  UIMAD UR13, UR50, UR7, UR13 ;  /* 0x00000007320d72a4 */ /* 0x000fe2000f8e020d */
[----:B------:R-:W-:Y:S02]  /*4700*/  @!UP0 UMOV UR5, UR8 ;  /* 0x0000000800058c82 */ /* 0x000fe40008000000 */
[----:B------:R-:W-:Y:S02]  /*4710*/  UIMAD UR14, UR5, UR15, UR14 ;  /* 0x0000000f050e72a4 */ /* 0x000fe4000f8e020e */
[----:B------:R-:W-:Y:S11]  /*4720*/  UIMAD UR13, UR6, UR50, UR13 ;  /* 0x00000032060d72a4 */ /* 0x000ff6000f8e020d */
[----:B------:R-:W-:Y:S01]  /*4730*/  @!UPT UIADD3 URZ, UPT, UPT, URZ, URZ, URZ ;  /* 0x000000fffffff290 */ /* 0x000fe2000fffe0ff */
.L_x_75:
[----:B------:R-:W2:Y:S01]  /*4740*/  @!UP2 LDCU.128 UR8, c[0x0][0xb10] ;  /* 0x00016200ff08a7ac */ /* 0x000ea20008000c00 */
[C---:B----4-:R-:W-:Y:S02]  /*4750*/  ISETP.NE.U32.AND P1, PT, R4.reuse, RZ, PT ;  /* 0x000000ff0400720c */ /* 0x050fe40003f25070 */
[----:B------:R-:W-:Y:S02]  /*4760*/  ISETP.NE.U32.AND P0, PT, R4, RZ, PT ;  /* 0x000000ff0400720c */ /* 0x000fe40003f05070 */
[C---:B------:R-:W-:Y:S02]  /*4770*/  ISETP.NE.AND.EX P1, PT, R5.reuse, RZ, PT, P1 ;  /* 0x000000ff0500720c */ /* 0x040fe40003f25310 */
[----:B------:R-:W-:Y:S01]  /*4780*/  ISETP.NE.AND.EX P0, PT, R5, RZ, PT, P0 ;  /* 0x000000ff0500720c */ /* 0x000fe20003f05300 */
[----:B------:R-:W3:Y:S01]  /*4790*/  @!UP2 LDCU UR5, c[0x0][0xb0c] ;  /* 0x00016180ff05a7ac */ /* 0x000ee20008000800 */
[----:B------:R-:W-:Y:S01]  /*47a0*/  SHF.L.U32 R9, R15, 0x1f, RZ ;  /* 0x0000001f0f097819 */ /* 0x000fe200000006ff */
[----:B------:R-:W-:Y:S02]  /*47b0*/  USHF.L.U32 UR35, UR16, 0x6, URZ ;  /* 0x0000000610237899 */ /* 0x000fe400080006ff */
[----:B------:R-:W-:Y:S02]  /*47c0*/  USHF.L.U32 UR34, UR20, 0x7, URZ ;  /* 0x0000000714227899 */ /* 0x000fe400080006ff */
[----:B--2---:R-:W-:Y:S07]  /*47d0*/  UIMAD.WIDE.U32 UR6, UR14, UR8, URZ ;  /* 0x000000080e0672a5 */ /* 0x004fee000f8e00ff */
[----:B------:R-:W-:Y:S01]  /*47e0*/  @!UP2 UMOV UR4, UR7 ;  /* 0x000000070004ac82 */ /* 0x000fe20008000000 */
[----:B---3--:R-:W-:Y:S02]  /*47f0*/  @!UP2 UISETP.NE.AND UP0, UPT, UR5, 0x1, UPT ;  /* 0x000000010500a88c */ /* 0x008fe4000bf05270 */
[----:B------:R-:W-:Y:S02]  /*4800*/  @!UP2 USHF.R.U32.HI UR4, URZ, UR9, UR4 ;  /* 0x00000009ff04a299 */ /* 0x000fe40008011604 */
[----:B------:R-:W-:Y:S02]  /*4810*/  UIMAD.WIDE.U32 UR6, UR13, UR11, URZ ;  /* 0x0000000b0d0672a5 */ /* 0x000fe4000f8e00ff */
[----:B------:R-:W-:Y:S02]  /*4820*/  @!UP2 USEL UR8, UR14, UR4, !UP0 ;  /* 0x000000040e08a287 */ /* 0x000fe4000c000000 */
[----:B------:R-:W-:Y:S03]  /*4830*/  @!UP2 UISETP.NE.AND UP0, UPT, UR10, 0x1, UPT ;  /* 0x000000010a00a88c */ /* 0x000fe6000bf05270 */
[----:B------:R-:W-:Y:S02]  /*4840*/  @!UP2 UMOV UR6, UR7 ;  /* 0x000000070006ac82 */ /* 0x000fe40008000000 */
[----:B------:R-:W2:Y:S02]  /*4850*/  @!UP2 LDCU UR4, c[0x0][0xb20] ;  /* 0x00016400ff04a7ac */ /* 0x000ea40008000800 */
[----:B--2---:R-:W-:Y:S04]  /*4860*/  @!UP2 USHF.R.U32.HI UR6, URZ, UR4, UR6 ;  /* 0x00000004ff06a299 */ /* 0x004fe80008011606 */
[----:B------:R-:W-:Y:S04]  /*4870*/  @!UP2 USEL UR6, UR13, UR6, !UP0 ;  /* 0x000000060d06a287 */ /* 0x000fe8000c000000 */
[----:B------:R-:W-:Y:S02]  /*4880*/  @!UP2 UIADD3 UR4, UPT, UPT, -UR8, UR6, URZ ;  /* 0x000000060804a290 */ /* 0x000fe4000fffe1ff */
[----:B------:R-:W-:Y:S02]  /*4890*/  @!UP2 UIADD3 UR6, UPT, UPT, UR8, -UR6, URZ ;  /* 0x800000060806a290 */ /* 0x000fe4000fffe0ff */
[----:B------:R-:W-:Y:S02]  /*48a0*/  @!UP2 UIMAD UR14, UR4, UR5, UR14 ;  /* 0x00000005040ea2a4 */ /* 0x000fe4000f8e020e */
[----:B------:R-:W-:Y:S01]  /*48b0*/  @!UP2 UIMAD UR13, UR6, UR10, UR13 ;  /* 0x0000000a060da2a4 */ /* 0x000fe2000f8e020d */
[----:B------:R-:W-:Y:S11]  /*48c0*/  BRA.U UP3, `(.L_x_76) ;  /* 0x0000000103107547 */ /* 0x000ff6000b800000 */
[----:B------:R-:W-:Y:S04]  /*48d0*/  MOV R6, UR40 ;  /* 0x0000002800067c02 */ /* 0x000fe80008000f00 */
[----:B------:R-:W-:Y:S04]  /*48e0*/  SHF.L.U32 R6, R6, 0x1f, RZ ;  /* 0x0000001f06067819 */ /* 0x000fe800000006ff */
[----:B------:R-:W2:Y:S02]  /*48f0*/  SYNCS.PHASECHK.TRANS64.TRYWAIT P2, [UR21+0x78], R6 ;  /* 0x00007806ff0075a7 */ /* 0x000ea40008041115 */
[----:B--2---:R-:W-:Y:S05]  /*4900*/  @!P2 BRA `(.L_x_77) ;  /* 0x000000440050a947 */ /* 0x004fea0003800000 */
.L_x_76:
[----:B------:R-:W-:Y:S05]  /*4910*/  @!P1 BRA `(.L_x_78) ;  /* 0x0000000000309947 */ /* 0x000fea0003800000 */
[----:B------:R-:W-:Y:S01]  /*4920*/  ISETP.NE.U32.AND P1, PT, R2, RZ, PT ;  /* 0x000000ff0200720c */ /* 0x000fe20003f25070 */
[----:B------:R-:W2:Y:S01]  /*4930*/  LDCU.64 UR4, c[0x0][0x358] ;  /* 0x00006b00ff0477ac */ /* 0x000ea20008000a00 */
[----:B------:R-:W-:Y:S02]  /*4940*/  IMAD.MOV.U32 R45, RZ, RZ, 0x1 ;  /* 0x00000001ff2d7424 */ /* 0x000fe400078e00ff */
[----:B------:R-:W-:Y:S11]  /*4950*/  ISETP.NE.AND.EX P1, PT, R3, RZ, PT, P1 ;  /* 0x000000ff0300720c */ /* 0x000ff60003f25310 */
[----:B------:R-:W-:Y:S02]  /*4960*/  @!UPT UIADD3 URZ, UPT, UPT, URZ, URZ, URZ ;  /* 0x000000fffffff290 */ /* 0x000fe4000fffe0ff */
[----:B------:R-:W3:Y:S01]  /*4970*/  @P1 LDC.64 R10, c[0x0][0x888] ;  /* 0x00022200ff0a1b82 */ /* 0x000ee20000000a00 */
[----:B-1----:R-:W-:Y:S04]  /*4980*/  @P1 IMAD R0, R4, UR36, RZ ;  /* 0x0000002404001c24 */ /* 0x002fe8000f8e02ff */
[----:B---3--:R-:W-:Y:S04]  /*4990*/  @P1 IMAD.WIDE R10, R0, 0x4, R10 ;  /* 0x00000004000a1825 */ /* 0x008fe800078e020a */
[----:B------:R-:W-:Y:S01]  /*49a0*/  HFMA2 R0, -RZ, RZ, 0, 5.9604644775390625e-08 ;  /* 0x00000001ff007431 */ /* 0x000fe200000001ff */
[----:B--2--5:R2:W5:Y:S04]  /*49b0*/  @P1 LDG.E R27, desc[UR4][R10.64] ;  /* 0x000000040a1b1981 */ /* 0x024568000c1e1900 */
[----:B------:R-:W-:Y:S01]  /*49c0*/  @!P1 PRMT R45, R0, 0x7610, R45 ;  /* 0x00007610002d9816 */ /* 0x000fe2000000002d */
[----:B--2---:R-:W3:Y:S06]  /*49d0*/  @!P1 LDC R27, c[0x0][0x880] ;  /* 0x00022000ff1b9b82 */ /* 0x004eec0000000800 */
.L_x_78:
[----:B---3-5:R-:W-:Y:S01]  /*49e0*/  @!P0 FSETP.EQ.AND P1, PT, R27, RZ, PT ;  /* 0x000000ff1b00820b */ /* 0x028fe20003f22000 */
[----:B------:R-:W-:Y:S01]  /*49f0*/  @!UPT UIADD3 URZ, UPT, UPT, URZ, URZ, URZ ;  /* 0x000000fffffff290 */ /* 0x000fe2000fffe0ff */
[----:B------:R-:W-:Y:S11]  /*4a00*/  @!P0 BRA `(.L_x_79) ;  /* 0x0000000000188947 */ /* 0x000ff60003800000 */
[----:B------:R-:W-:Y:S02]  /*4a10*/  LOP3.LUT P0, RZ, R45, 0xff, RZ, 0xc0, !PT ;  /* 0x000000ff2dff7812 */ /* 0x000fe4000780c0ff */
[----:B------:R-:W-:Y:S04]  /*4a20*/  ISETP.NE.U32.AND P1, PT, R2, RZ, PT ;  /* 0x000000ff0200720c */ /* 0x000fe80003f25070 */
[----:B------:R-:W-:Y:S04]  /*4a30*/  ISETP.NE.AND.EX P1, PT, R3, RZ, PT, P1 ;  /* 0x000000ff0300720c */ /* 0x000fe80003f25310 */
[----:B------:R-:W-:Y:S03]  /*4a40*/  PLOP3.LUT P1, PT, P1, PT, PT, 0x8, 0x80 ;  /* 0x000000000080781c */ /* 0x000fe60000f2e170 */
[----:B------:R-:W-:Y:S11]  /*4a50*/  @P0 FSETP.EQ.AND P1, PT, R27, RZ, PT ;  /* 0x000000ff1b00020b */ /* 0x000ff60003f22000 */
[----:B------:R-:W-:Y:S02]  /*4a60*/  @!UPT UIADD3 URZ, UPT, UPT, URZ, URZ, URZ ;  /* 0x000000fffffff290 */ /* 0x000fe4000fffe0ff */
.L_x_79:
[----:B------:R-:W2:Y:S01]  /*4a70*/  SYNCS.PHASECHK.TRANS64.TRYWAIT P2, [UR21+0x50], R9 ;  /* 0x00005009ff0075a7 */ /* 0x000ea20008041115 */
[----:B------:R-:W-:Y:S04]  /*4a80*/  ELECT P0, URZ, PT ;  /* 0x0000000000ff782f */ /* 0x000fe80003800000 */
[----:B------:R-:W-:Y:S11]  /*4a90*/  PLOP3.LUT P1, PT, P1, P0, PT, 0xf2, 0x2f ;  /* 0x00000000002f781c */ /* 0x000ff60000f21e72 */
[----:B------:R-:W-:Y:S02]  /*4aa0*/  @!UPT UIADD3 URZ, UPT, UPT, URZ, URZ, URZ ;  /* 0x000000fffffff290 */ /* 0x000fe4000fffe0ff */
[----:B------:R-:W-:Y:S05]  /*4ab0*/  @!P1 IADD3 R8, P0, PT, R16, 0x580, RZ ;  /* 0x0000058010089810 */ /* 0x000fea0007f1e0ff */
[----:B-1----:R-:W-:Y:S01]  /*4ac0*/  @!P1 IMAD.X R6, RZ, RZ, R17, P0 ;  /* 0x000000ffff069224 */ /* 0x002fe200000e0611 */
[----:B--2---:R-:W-:Y:S07]  /*4ad0*/  @!P2 BRA `(.L_x_80) ;  /* 0x0000004000f4a947 */ /* 0x004fee0003800000 */
.L_x_165:
[----:B------:R-:W-:Y:S01]  /*4ae0*/  @!P1 R2UR UR5, R8 ;  /* 0x00000000080592ca */ /* 0x000fe200000e0000 */
[----:B------:R-:W-:Y:S01]  /*4af0*/  VOTEU.ALL UP0, P1 ;  /* 0x0000000000ff7886 */ /* 0x000fe20000800000 */
[----:B------:R-:W-:Y:S01]  /*4b00*/  @!P1 R2UR UR4, R6 ;  /* 0x00000000060492ca */ /* 0x000fe200000e0000 */
[----:B-1----:R-:W-:Y:S01]  /*4b10*/  @!P1 IMAD.MOV.U32 R0, RZ, RZ, 0x1000 ;  /* 0x00001000ff009424 */ /* 0x002fe200078e00ff */
[----:B------:R-:W-:Y:S01]  /*4b20*/  UMOV UR8, 0x0 ;  /* 0x0000000000087882 */ /* 0x000fe20000000000 */
[----:B------:R-:W-:Y:S01]  /*4b30*/  UMOV UR9, 0x10000000 ;  /* 0x1000000000097882 */ /* 0x000fe20000000000 */
[----:B------:R-:W-:Y:S01]  /*4b40*/  @!UP0 UIADD3 UR32, UPT, UPT, UR21, 0x200, URZ ;  /* 0x0000020015208890 */ /* 0x000fe2000fffe0ff */
[----:B------:R-:W-:Y:S01]  /*4b50*/  @!P1 IADD3 R8, P0, PT, R16, 0x580, RZ ;  /* 0x0000058010089810 */ /* 0x000fe20007f1e0ff */
[----:B------:R-:W-:Y:S01]  /*4b60*/  VOTEU.ALL UP0, P1 ;  /* 0x0000000000ff7886 */ /* 0x000fe20000800000 */
[----:B------:R-:W-:Y:S03]  /*4b70*/  UPRMT UR6, UR47, 0x654, UR33 ;  /* 0x000006542f067896 */ /* 0x000fe60008000021 */
[----:B------:R-:W-:Y:S02]  /*4b80*/  @!P1 IMAD.X R6, RZ, RZ, R17, P0 ;  /* 0x000000ffff069224 */ /* 0x000fe400000e0611 */
[----:B------:R-:W-:Y:S02]  /*4b90*/  IMAD.U32 R10, RZ, RZ, UR5 ;  /* 0x00000005ff0a7e24 */ /* 0x000fe4000f8e00ff */
[----:B------:R-:W-:Y:S03]  /*4ba0*/  IMAD.U32 R11, RZ, RZ, UR4 ;  /* 0x00000004ff0b7e24 */ /* 0x000fe6000f8e00ff */
[----:B------:R-:W-:Y:S02]  /*4bb0*/  @!P1 R2UR UR4, R10 ;  /* 0x000000000a0492ca */ /* 0x000fe400000e0000 */
[----:B------:R-:W-:Y:S11]  /*4bc0*/  @!P1 R2UR UR5, R11 ;  /* 0x000000000b0592ca */ /* 0x000ff600000e0000 */
[----:B------:R-:W-:Y:S02]  /*4bd0*/  @!UPT UIADD3 URZ, UPT, UPT, URZ, URZ, URZ ;  /* 0x000000fffffff290 */ /* 0x000fe4000fffe0ff */
[----:B------:R1:W-:Y:S01]  /*4be0*/  @!UP0 UTMALDG.3D [UR32], [UR4], desc[UR8] ;  /* 0x00000820040085b4 */ /* 0x0003e20008011000 */
[----:B------:R1:W-:Y:S01]  /*4bf0*/  @!P1 SYNCS.ARRIVE.TRANS64.RED.A0TR RZ, [UR21+0x30], R0 ;  /* 0x00003000ffff99a7 */ /* 0x0003e20008300415 */
[----:B------:R-:W-:Y:S01]  /*4c00*/  SYNCS.ARRIVE.TRANS64.RED.A1T0 RZ, [UR6], RZ ;  /* 0x000000ffffff79a7 */ /* 0x000fe20008100406 */
[----:B------:R-:W2:Y:S02]  /*4c10*/  SYNCS.PHASECHK.TRANS64.TRYWAIT P2, [UR21+0x58], R9 ;  /* 0x00005809ff0075a7 */ /* 0x000ea40008041115 */
[----:B-12---:R-:W-:Y:S05]  /*4c20*/  @!P2 BRA `(.L_x_81) ;  /* 0x0000004000b8a947 */ /* 0x006fea0003800000 */
.L_x_167:
        /* <DEDUP_REMOVED lines=8> */
[----:B------:R-:W-:Y:S01]  /*4cb0*/  @!UP0 UIADD3 UR24, UPT, UPT, UR21, 0x1200, URZ ;  /* 0x0000120015188890 */ /* 0x000fe2000fffe0ff */
[----:B------:R-:W-:Y:S01]  /*4cc0*/  VOTEU.ALL UP0, P1 ;  /* 0x0000000000ff7886 */ /* 0x000fe20000800000 */
[----:B------:R-:W-:Y:S01]  /*4cd0*/  UMOV UR27, UR35 ;  /* 0x00000023001b7c82 */ /* 0x000fe20008000000 */
[----:B------:R-:W-:Y:S02]  /*4ce0*/  UMOV UR28, UR36 ;  /* 0x00000024001c7c82 */ /* 0x000fe40008000000 */
[----:B------:R-:W-:Y:S01]  /*4cf0*/  IMAD.U32 R10, RZ, RZ, UR5 ;  /* 0x00000005ff0a7e24 */ /* 0x000fe2000f8e00ff */
[----:B------:R-:W-:Y:S01]  /*4d00*/  UPRMT UR6, UR47, 0x654, UR25 ;  /* 0x000006542f067896 */ /* 0x000fe20008000019 */
[----:B------:R-:W-:Y:S02]  /*4d10*/  IMAD.U32 R11, RZ, RZ, UR4 ;  /* 0x00000004ff0b7e24 */ /* 0x000fe4000f8e00ff */
[----:B------:R-:W-:Y:S01]  /*4d20*/  @!P1 IMAD.X R6, RZ, RZ, R17, P0 ;  /* 0x000000ffff069224 */ /* 0x000fe200000e0611 */
        /* <DEDUP_REMOVED lines=8> */
.L_x_169:
[----:B------:R-:W-:Y:S01]  /*4db0*/  @!P1 R2UR UR5, R8 ;  /* 0x00000000080592ca */ /* 0x000fe200000e0000 */
[----:B------:R-:W-:Y:S01]  /*4dc0*/  VOTEU.ALL UP0, P1 ;  /* 0x0000000000ff7886 */ /* 0x000fe20000800000 */
[----:B------:R-:W-:Y:S01]  /*4dd0*/  @!P1 R2UR UR4, R6 ;  /* 0x00000000060492ca */ /* 0x000fe200000e0000 */
[----:B-1----:R-:W-:Y:S01]  /*4de0*/  @!P1 IMAD.MOV.U32 R0, RZ, RZ, 0x1000 ;  /* 0x00001000ff009424 */ /* 0x002fe200078e00ff */
[----:B------:R-:W-:Y:S01]  /*4df0*/  UMOV UR8, 0x0 ;  /* 0x0000000000087882 */ /* 0x000fe20000000000 */
[----:B------:R-:W-:Y:S01]  /*4e00*/  UMOV UR9, 0x10000000 ;  /* 0x1000000000097882 */ /* 0x000fe20000000000 */
[----:B------:R-:W-:Y:S01]  /*4e10*/  @!UP0 UIADD3 UR18, UPT, UPT, UR34, 0x40, URZ ;  /* 0x0000004022128890 */ /* 0x000fe2000fffe0ff */
[----:B------:R-:W-:Y:S01]  /*4e20*/  VIADD R14, R14, 0x1 ;  /* 0x000000010e0e7836 */ /* 0x000fe20000000000 */
[----:B------:R-:W-:Y:S01]  /*4e30*/  @!UP0 UIADD3 UR16, UPT, UPT, UR21, 0x2200, URZ ;  /* 0x0000220015108890 */ /* 0x000fe2000fffe0ff */
[----:B------:R-:W-:Y:S01]  /*4e40*/  VOTEU.ALL UP0, P1 ;  /* 0x0000000000ff7886 */ /* 0x000fe20000800000 */
[----:B------:R-:W-:Y:S01]  /*4e50*/  UMOV UR19, UR35 ;  /* 0x0000002300137c82 */ /* 0x000fe20008000000 */
[----:B------:R-:W-:Y:S02]  /*4e60*/  UMOV UR20, UR36 ;  /* 0x0000002400147c82 */ /* 0x000fe40008000000 */
[----:B------:R-:W-:Y:S01]  /*4e70*/  IMAD.U32 R10, RZ, RZ, UR5 ;  /* 0x00000005ff0a7e24 */ /* 0x000fe2000f8e00ff */
[----:B------:R-:W-:Y:S01]  /*4e80*/  UPRMT UR6, UR47, 0x654, UR17 ;  /* 0x000006542f067896 */ /* 0x000fe20008000011 */
        /* <DEDUP_REMOVED lines=9> */
.L_x_171:
[----:B------:R-:W-:Y:S01]  /*4f20*/  @!P1 IADD3 R6, P0, PT, R16, 0x580, RZ ;  /* 0x0000058010069810 */ /* 0x000fe20007f1e0ff */
[----:B------:R-:W-:Y:S01]  /*4f30*/  VOTEU.ALL UP0, P1 ;  /* 0x0000000000ff7886 */ /* 0x000fe20000800000 */
[----:B------:R-:W-:Y:S01]  /*4f40*/  UMOV UR6, 0x0 ;  /* 0x0000000000067882 */ /* 0x000fe20000000000 */
[----:B------:R-:W-:Y:S01]  /*4f50*/  UMOV UR7, 0x10000000 ;  /* 0x1000000000077882 */ /* 0x000fe20000000000 */
[----:B------:R-:W-:Y:S01]  /*4f60*/  @!P1 R2UR UR5, R6 ;  /* 0x00000000060592ca */ /* 0x000fe200000e0000 */
[----:B-1----:R-:W-:Y:S01]  /*4f70*/  @!P1 IMAD.X R0, RZ, RZ, R17, P0 ;  /* 0x000000ffff009224 */ /* 0x002fe200000e0611 */
[----:B------:R-:W-:Y:S01]  /*4f80*/  @!UP0 UIADD3 UR10, UPT, UPT, UR34, 0x60, URZ ;  /* 0x00000060220a8890 */ /* 0x000fe2000fffe0ff */
[----:B------:R-:W-:Y:S01]  /*4f90*/  R2UR UR16, R47 ;  /* 0x000000002f1072ca */ /* 0x000fe200000e0000 */
[----:B------:R-:W-:Y:S01]  /*4fa0*/  @!UP0 UIADD3 UR8, UPT, UPT, UR21, 0x3200, URZ ;  /* 0x0000320015088890 */ /* 0x000fe2000fffe0ff */
[----:B------:R-:W-:Y:S01]  /*4fb0*/  ISETP.NE.AND P0, PT, R14, 0x2, PT ;  /* 0x000000020e00780c */ /* 0x000fe20003f05270 */
[----:B------:R-:W-:Y:S01]  /*4fc0*/  @!UP0 UIADD3 UR9, UPT, UPT, UR21, 0x48, URZ ;  /* 0x0000004815098890 */ /* 0x000fe2000fffe0ff */
[----:B------:R-:W-:Y:S01]  /*4fd0*/  @!P1 R2UR UR4, R0 ;  /* 0x00000000000492ca */ /* 0x000fe200000e0000 */
[----:B------:R-:W-:Y:S01]  /*4fe0*/  VOTEU.ALL UP0, P1 ;  /* 0x0000000000ff7886 */ /* 0x000fe20000800000 */
[----:B------:R-:W-:Y:S01]  /*4ff0*/  UMOV UR11, UR35 ;  /* 0x00000023000b7c82 */ /* 0x000fe20008000000 */
[----:B------:R-:W-:Y:S01]  /*5000*/  UMOV UR12, UR36 ;  /* 0x00000024000c7c82 */ /* 0x000fe20008000000 */
[----:B------:R-:W-:Y:S01]  /*5010*/  SEL R0, RZ, 0x1, P0 ;  /* 0x00000001ff007807 */ /* 0x000fe20000000000 */
[----:B------:R-:W-:Y:S01]  /*5020*/  UIADD3 UR20, UPT, UPT, UR13, UR63, URZ ;  /* 0x0000003f0d147290 */ /* 0x000fe2000fffe0ff */
[----:B------:R-:W-:Y:S01]  /*5030*/  IMAD.U32 R8, RZ, RZ, UR5 ;  /* 0x00000005ff087e24 */ /* 0x000fe2000f8e00ff */
[----:B------:R-:W-:Y:S01]  /*5040*/  LOP3.LUT R15, R15, 0x1, RZ, 0x3c, !PT ;  /* 0x000000010f0f7812 */ /* 0x000fe200078e3cff */
[----:B------:R-:W-:Y:S01]  /*5050*/  UPLOP3.LUT UP3, UPT, UPT, UPT, UPT, 0x80, 0x8 ;  /* 0x000000000008789c */ /* 0x000fe20003f6f070 */
[----:B------:R-:W-:Y:S01]  /*5060*/  LOP3.LUT R13, R13, R0, RZ, 0x3c, !PT ;  /* 0x000000000d0d7212 */ /* 0x000fe200078e3cff */
[----:B------:R-:W-:Y:S01]  /*5070*/  UIADD3 UR16, UPT, UPT, UR14, UR16, URZ ;  /* 0x000000100e107290 */ /* 0x000fe2000fffe0ff */
[----:B------:R-:W-:Y:S01]  /*5080*/  SEL R14, R14, RZ, P0 ;  /* 0x000000ff0e0e7207 */ /* 0x000fe20000000000 */
[----:B------:R-:W-:Y:S01]  /*5090*/  UMOV UR36, UR29 ;  /* 0x0000001d00247c82 */ /* 0x000fe20008000000 */
[----:B------:R-:W-:Y:S01]  /*50a0*/  IMAD.U32 R9, RZ, RZ, UR4 ;  /* 0x00000004ff097e24 */ /* 0x000fe2000f8e00ff */
[----:B------:R-:W-:Y:S04]  /*50b0*/  @!P1 R2UR UR4, R8 ;  /* 0x00000000080492ca */ /* 0x000fe800000e0000 */
[----:B------:R-:W-:Y:S11]  /*50c0*/  @!P1 R2UR UR5, R9 ;  /* 0x00000000090592ca */ /* 0x000ff600000e0000 */
[----:B------:R-:W-:Y:S02]  /*50d0*/  @!UPT UIADD3 URZ, UPT, UPT, URZ, URZ, URZ ;  /* 0x000000fffffff290 */ /* 0x000fe4000fffe0ff */
[----:B------:R2:W-:Y:S01]  /*50e0*/  @!UP0 UTMALDG.3D [UR8], [UR4], desc[UR6] ;  /* 0x00000608040085b4 */ /* 0x0005e20008011000 */
[----:B------:R2:W-:Y:S01]  /*50f0*/  @!P1 SYNCS.ARRIVE.TRANS64.RED.A0TR RZ, [UR21+0x48], R7 ;  /* 0x00004807ffff99a7 */ /* 0x0005e20008300415 */
[----:B------:R-:W-:Y:S01]  /*5100*/  SYNCS.ARRIVE.TRANS64.RED.A1T0 RZ, [UR37], RZ ;  /* 0x000000ffffff79a7 */ /* 0x000fe20008100425 */
[----:B------:R-:W-:Y:S05]  /*5110*/  BRA.U UP1, `(.L_x_84) ;  /* 0xfffffff101687547 */ /* 0x000fea000b83ffff */
[----:B------:R-:W-:-:S04]  /*5120*/  SHF.L.U32 R2, R15, 0x1f, RZ ;  /* 0x0000001f0f027819 */ /* 0x000fc800000006ff */
[----:B------:R-:W1:Y:S02]  /*5130*/  SYNCS.PHASECHK.TRANS64.TRYWAIT P0, [UR21+0x50], R2 ;  /* 0x00005002ff0075a7 */ /* 0x000e640008001115 */
[----:B-1----:R-:W-:Y:S05]  /*5140*/  @!P0 BRA `(.L_x_85) ;  /* 0x0000003c00b88947 */ /* 0x002fea0003800000 */
.L_x_173:
[----:B------:R-:W3:Y:S02]  /*5150*/  SYNCS.PHASECHK.TRANS64.TRYWAIT P0, [UR21+0x58], R2 ;  /* 0x00005802ff0075a7 */ /* 0x000ee40008001115 */
[----:B---3--:R-:W-:Y:S05]  /*5160*/  @!P0 BRA `(.L_x_86) ;  /* 0x0000003c00c88947 */ /* 0x008fea0003800000 */
.L_x_175:
[----:B------:R-:W3:Y:S02]  /*5170*/  SYNCS.PHASECHK.TRANS64.TRYWAIT P0, [UR21+0x60], R2 ;  /* 0x00006002ff0075a7 */ /* 0x000ee40008001115 */
[----:B---3--:R-:W-:Y:S05]  /*5180*/  @!P0 BRA `(.L_x_87) ;  /* 0x0000003c00d88947 */ /* 0x008fea0003800000 */
.L_x_177:
[----:B-1----:R-:W-:-:S07]  /*5190*/  MOV R0, UR21 ;  /* 0x0000001500007c02 */ /* 0x002fce0008000f00 */
.L_x_88:
[----:B-1----:R-:W-:-:S04]  /*51a0*/  SHF.L.U32 R2, R15, 0x1f, RZ ;  /* 0x0000001f0f027819 */ /* 0x002fc800000006ff */
[----:B------:R1:W3:Y:S03]  /*51b0*/  SYNCS.PHASECHK.TRANS64.TRYWAIT P0, [R0+URZ+0x68], R2 ;  /* 0x00006802000075a7 */ /* 0x0002e600080011ff */
[----:B---3--:R-:W-:Y:S05]  /*51c0*/  @!P0 NANOSLEEP.SYNCS 0x989680 ;  /* 0x009896800000895d */ /* 0x008fea0003900000 */
[----:B------:R-:W3:Y:S02]  /*51d0*/  @!P0 SYNCS.PHASECHK.TRANS64 P0, [R0+URZ+0x68], R2 ;  /* 0x00006802000085a7 */ /* 0x000ee400080010ff */
[----:B--23--:R-:W-:Y:S05]  /*51e0*/  @P0 EXIT ;  /* 0x000000000000094d */ /* 0x00cfea0003800000 */
[----:B------:R-:W-:Y:S05]  /*51f0*/  BRA `(.L_x_88) ;  /* 0xfffffffc00e87947 */ /* 0x000fea000383ffff */
.L_x_73:
[----:B------:R-:W-:-:S06]  /*5200*/  UISETP.GE.AND UP0, UPT, UR17, 0x4, UPT ;  /* 0x000000041100788c */ /* 0x000fcc000bf06270 */
[----:B------:R-:W-:-:S13]  /*5210*/  PLOP3.LUT P0, PT, PT, PT, UP0, 0x80, 0x8 ;  /* 0x000000000008781c */ /* 0x000fda0003f0f008 */
[----:B------:R-:W-:Y:S05]  /*5220*/  @!P0 EXIT ;  /* 0x000000000000894d */ /* 0x000fea0003800000 */
[----:B------:R-:W-:Y:S01]  /*5230*/  BAR.SYNC.DEFER_BLOCKING 0x6, 0xa0 ;  /* 0x0182800000007b1d */ /* 0x000fe20000010000 */
[C---:B------:R-:W-:Y:S01]  /*5240*/  IMAD.SHL.U32 R3, R56.reuse, 0x20, RZ ;  /* 0x0000002038037824 */ /* 0x040fe200078e00ff */
[----:B------:R-:W-:Y:S01]  /*5250*/  SHF.R.U32.HI R6, RZ, 0x1, R56 ;  /* 0x00000001ff067819 */ /* 0x000fe20000011638 */
[C---:B------:R-:W-:Y:S01]  /*5260*/  IMAD.SHL.U32 R2, R56.reuse, 0x10, RZ ;  /* 0x0000001038027824 */ /* 0x040fe200078e00ff */
[C---:B------:R-:W-:Y:S01]  /*5270*/  LOP3.LUT P0, RZ, R56.reuse, 0x4, RZ, 0xc0, !PT ;  /* 0x0000000438ff7812 */ /* 0x040fe2000780c0ff */
[C---:B------:R-:W-:Y:S01]  /*5280*/  IMAD.U32 R23, R56.reuse, 0x10000, RZ ;  /* 0x0001000038177824 */ /* 0x040fe200078e00ff */
[----:B------:R-:W-:Y:S01]  /*5290*/  UMOV UR44, 0x400 ;  /* 0x00000400002c7882 */ /* 0x000fe20000000000 */
[----:B------:R-:W1:Y:S01]  /*52a0*/  LDCU.64 UR4, c[0x0][0x890] ;  /* 0x00011200ff0477ac */ /* 0x000e620008000a00 */
[----:B------:R-:W2:Y:S01]  /*52b0*/  LDC.64 R42, c[0x0][0x8b0] ;  /* 0x00022c00ff2a7b82 */ /* 0x000ea20000000a00 */
[----:B------:R-:W-:Y:S01]  /*52c0*/  LOP3.LUT R7, R3, 0xc0, RZ, 0xc0, !PT ;  /* 0x000000c003077812 */ /* 0x000fe200078ec0ff */
[----:B------:R-:W-:Y:S01]  /*52d0*/  IMAD.SHL.U32 R44, R56, 0x4, RZ ;  /* 0x00000004382c7824 */ /* 0x000fe200078e00ff */
[----:B------:R-:W-:Y:S01]  /*52e0*/  ULEA UR44, UR47, UR44, 0x18 ;  /* 0x0000002c2f2c7291 */ /* 0x000fe2000f8ec0ff */
[----:B------:R-:W-:Y:S01]  /*52f0*/  LOP3.LUT R2, R2, 0x600, RZ, 0xc0, !PT ;  /* 0x0000060002027812 */ /* 0x000fe200078ec0ff */
[----:B------:R-:W-:Y:S01]  /*5300*/  IMAD.MOV.U32 R55, RZ, RZ, 0x20 ;  /* 0x00000020ff377424 */ /* 0x000fe200078e00ff */
[----:B------:R-:W-:Y:S01]  /*5310*/  LOP3.LUT R6, R7, 0x8, R6, 0xf8, !PT ;  /* 0x0000000807067812 */ /* 0x000fe200078ef806 */
[----:B------:R-:W-:Y:S01]  /*5320*/  IMAD.MOV.U32 R54, RZ, RZ, 0x1 ;  /* 0x00000001ff367424 */ /* 0x000fe200078e00ff */
[----:B------:R-:W3:Y:S01]  /*5330*/  LDC.64 R40, c[0x0][0x8a8] ;  /* 0x00022a00ff287b82 */ /* 0x000ee20000000a00 */
[----:B------:R-:W-:Y:S01]  /*5340*/  LOP3.LUT R2, R2, 0x20, R3, 0xf8, !PT ;  /* 0x0000002002027812 */ /* 0x000fe200078ef803 */
[----:B------:R-:W-:Y:S01]  /*5350*/  IMAD.MOV.U32 R22, RZ, RZ, RZ ;  /* 0x000000ffff167224 */ /* 0x000fe200078e00ff */
[----:B------:R-:W-:-:S02]  /*5360*/  LOP3.LUT R23, R23, 0x600000, RZ, 0xc0, !PT ;  /* 0x0060000017177812 */ /* 0x000fc400078ec0ff */
[----:B------:R-:W-:Y:S02]  /*5370*/  CS2R R52, SRZ ;  /* 0x0000000000347805 */ /* 0x000fe4000001ff00 */
[----:B------:R-:W-:Y:S01]  /*5380*/  LOP3.LUT R44, R6, 0x18, R44, 0x78, !PT ;  /* 0x00000018062c7812 */ /* 0x000fe200078e782c */
[----:B------:R-:W-:Y:S01]  /*5390*/  IMAD.MOV.U32 R51, RZ, RZ, RZ ;  /* 0x000000ffff337224 */ /* 0x000fe200078e00ff */
[----:B------:R-:W-:Y:S01]  /*53a0*/  LOP3.LUT R2, R2, 0x100, R3, 0xf8, !PT ;  /* 0x0000010002027812 */ /* 0x000fe200078ef803 */
[----:B------:R-:W4:Y:S01]  /*53b0*/  LDS R0, [UR44+0x130] ;  /* 0x0001302cff007984 */ /* 0x000f220008000800 */
[----:B-1----:R-:W-:Y:S01]  /*53c0*/  IMAD.U32 R58, RZ, RZ, UR4 ;  /* 0x00000004ff3a7e24 */ /* 0x002fe2000f8e00ff */
[----:B------:R-:W-:Y:S01]  /*53d0*/  UIADD3 UR4, UPT, UPT, UR44, 0x200, URZ ;  /* 0x000002002c047890 */ /* 0x000fe2000fffe0ff */
[----:B------:R-:W-:Y:S01]  /*53e0*/  LOP3.LUT R44, R2, R44, RZ, 0xfc, !PT ;  /* 0x0000002c022c7212 */ /* 0x000fe200078efcff */
[----:B------:R-:W-:Y:S01]  /*53f0*/  IMAD.U32 R57, RZ, RZ, UR5 ;  /* 0x00000005ff397e24 */ /* 0x000fe2000f8e00ff */
[----:B------:R-:W-:Y:S01]  /*5400*/  LOP3.LUT R56, R56, 0x60, RZ, 0xc0, !PT ;  /* 0x0000006038387812 */ /* 0x000fe200078ec0ff */
[----:B------:R-:W1:Y:S01]  /*5410*/  LDCU UR60, c[0x0][0x370] ;  /* 0x00006e00ff3c77ac */ /* 0x000e620008000800 */
[----:B------:R-:W-:Y:S01]  /*5420*/  SEL R55, R55, 0xffffffe0, !P0 ;  /* 0xffffffe037377807 */ /* 0x000fe20004000000 */
[----:B------:R-:W-:Y:S01]  /*5430*/  IMAD.U32 R49, RZ, RZ, UR4 ;  /* 0x00000004ff317e24 */ /* 0x000fe2000f8e00ff */
[----:B------:R-:W1:Y:S01]  /*5440*/  LDCU UR43, c[0x0][0xb0c] ;  /* 0x00016180ff2b77ac */ /* 0x000e620008000800 */
[----:B------:R-:W1:Y:S01]  /*5450*/  LDCU UR39, c[0x0][0xb30] ;  /* 0x00016600ff2777ac */ /* 0x000e620008000800 */
[----:B------:R-:W1:Y:S01]  /*5460*/  LDCU.64 UR54, c[0x0][0x888] ;  /* 0x00011100ff3677ac */ /* 0x000e620008000a00 */
[----:B------:R-:W1:Y:S01]  /*5470*/  LDCU.64 UR40, c[0x0][0xb28] ;  /* 0x00016500ff2877ac */ /* 0x000e620008000a00 */
[----:B------:R-:W1:Y:S01]  /*5480*/  LDCU.128 UR56, c[0x0][0xb10] ;  /* 0x00016200ff3877ac */ /* 0x000e620008000c00 */
[----:B------:R-:W1:Y:S01]  /*5490*/  LDCU UR53, c[0x0][0x374] ;  /* 0x00006e80ff3577ac */ /* 0x000e620008000800 */
[----:B------:R-:W-:Y:S01]  /*54a0*/  UMOV UR52, URZ ;  /* 0x000000ff00347c82 */ /* 0x000fe20008000000 */
[----:B------:R-:W-:Y:S01]  /*54b0*/  UMOV UR46, URZ ;  /* 0x000000ff002e7c82 */ /* 0x000fe20008000000 */
[----:B-1234-:R-:W-:-:S07]  /*54c0*/  IMAD.IADD R23, R0, 0x1, R23 ;  /* 0x0000000100177824 */ /* 0x01efce00078e0217 */
.L_x_132:
[C---:B------:R-:W-:Y:S02]  /*54d0*/  LEA R3, R51.reuse, UR44, 0x3 ;  /* 0x0000002c33037c11 */ /* 0x040fe4000f8e18ff */
[----:B------:R-:W-:Y:S02]  /*54e0*/  SHF.L.U32 R0, R52, 0x1f, RZ ;  /* 0x0000001f34007819 */ /* 0x000fe400000006ff */
[----:B-1----:R-:W-:Y:S02]  /*54f0*/  LEA R4, R51, UR44, 0x4 ;  /* 0x0000002c33047c11 */ /* 0x002fe4000f8e20ff */
[----:B------:R-:W1:Y:S02]  /*5500*/  SYNCS.PHASECHK.TRANS64.TRYWAIT P0, [R3+URZ+0x80], R0 ;  /* 0x00008000030075a7 */ /* 0x000e6400080011ff */
[----:B-12---:R-:W-:Y:S05]  /*5510*/  @!P0 BRA `(.L_x_89) ;  /* 0x0000003c000c8947 */ /* 0x006fea0003800000 */
.L_x_178:
        /* <DEDUP_REMOVED lines=8> */
[----:B--2---:R-:W-:Y:S11]  /*55a0*/  LOP3.LUT P0, RZ, R6, 0x1, RZ, 0xc0, !PT ;  /* 0x0000000106ff7812 */ /* 0x004ff6000780c0ff */
[----:B------:R-:W-:Y:S02]  /*55b0*/  @!UPT UIADD3 URZ, UPT, UPT, URZ, URZ, URZ ;  /* 0x000000fffffff290 */ /* 0x000fe4000fffe0ff */
[----:B---3--:R-:W-:Y:S01]  /*55c0*/  VOTEU.ANY UP1, P0 ;  /* 0x0000000000ff7886 */ /* 0x008fe20000020100 */
[----:B------:R-:W-:Y:S01]  /*55d0*/  PLOP3.LUT P0, PT, PT, PT, UP1, 0x80, 0x8 ;  /* 0x000000000008781c */ /* 0x000fe20003f0f018 */
[----:B------:R-:W-:Y:S11]  /*55e0*/  UP2UR UR62, UPR, URZ, 0x2 ;  /* 0x00000002ff3e7883 */ /* 0x000ff60008000000 */
[----:B------:R-:W-:Y:S01]  /*55f0*/  @!UPT UIADD3 URZ, UPT, UPT, URZ, URZ, URZ ;  /* 0x000000fffffff290 */ /* 0x000fe2000fffe0ff */
[----:B-1----:R-:W-:Y:S02]  /*5600*/  @P0 SHF.R.U32.HI R0, RZ, 0x10, R5 ;  /* 0x00000010ff000819 */ /* 0x002fe40000011605 */
        /* <DEDUP_REMOVED lines=12> */
[----:B------:R-:W2:Y:S01]  /*56d0*/  LDCU UR12, c[0x0][0xb20] ;  /* 0x00016400ff0c77ac */ /* 0x000ea20008000800 */
[----:B------:R-:W-:Y:S02]  /*56e0*/  UIMAD.WIDE.U32 UR4, UR53, UR59, URZ ;  /* 0x0000003b350472a5 */ /* 0x000fe4000f8e00ff */
[----:B------:R-:W-:Y:S02]  /*56f0*/  UIMAD.WIDE.U32 UR6, UR60, UR56, URZ ;  /* 0x000000383c0672a5 */ /* 0x000fe4000f8e00ff */
[----:B------:R-:W-:Y:S02]  /*5700*/  UISETP.NE.AND UP0, UPT, UR58, 0x1, UPT ;  /* 0x000000013a00788c */ /* 0x000fe4000bf05270 */
[----:B------:R-:W-:Y:S02]  /*5710*/  UIMAD.WIDE.U32 UR8, UR37, UR59, URZ ;  /* 0x0000003b250872a5 */ /* 0x000fe4000f8e00ff */
[----:B------:R-:W-:Y:S02]  /*5720*/  UIMAD.WIDE.U32 UR10, UR38, UR56, URZ ;  /* 0x00000038260a72a5 */ /* 0x000fe4000f8e00ff */
[----:B------:R-:W-:Y:S02]  /*5730*/  UISETP.NE.AND UP1, UPT, UR43, 0x1, UPT ;  /* 0x000000012b00788c */ /* 0x000fe4000bf25270 */
[----:B------:R-:W-:Y:S01]  /*5740*/  UISETP.NE.AND UP2, UPT, UR42, 0x1, UPT ;  /* 0x000000012a00788c */ /* 0x000fe2000bf45270 */
[----:B------:R-:W-:Y:S02]  /*5750*/  UMOV UR4, UR5 ;  /* 0x0000000500047c82 */ /* 0x000fe40008000000 */
[----:B--2---:R-:W-:Y:S03]  /*5760*/  USHF.R.U32.HI UR5, URZ, UR12, UR4 ;  /* 0x0000000cff057299 */ /* 0x004fe60008011604 */
[----:B------:R-:W-:Y:S02]  /*5770*/  UMOV UR4, UR7 ;  /* 0x0000000700047c82 */ /* 0x000fe40008000000 */
[----:B------:R-:W-:Y:S02]  /*5780*/  USHF.R.U32.HI UR7, URZ, UR57, UR4 ;  /* 0x00000039ff077299 */ /* 0x000fe40008011604 */
[----:B------:R-:W-:Y:S02]  /*5790*/  USEL UR4, UR53, UR5, !UP0 ;  /* 0x0000000535047287 */ /* 0x000fe4000c000000 */
[----:B------:R-:W-:Y:S01]  /*57a0*/  USEL UR7, UR60, UR7, !UP1 ;  /* 0x000000073c077287 */ /* 0x000fe2000c800000 */
[----:B------:R-:W-:Y:S01]  /*57b0*/  UMOV UR5, UR9 ;  /* 0x0000000900057c82 */ /* 0x000fe20008000000 */
[----:B------:R-:W-:Y:S02]  /*57c0*/  UIMAD.WIDE.U32 UR8, UR4, UR40, URZ ;  /* 0x00000028040872a5 */ /* 0x000fe4000f8e00ff */
[----:B------:R-:W-:Y:S03]  /*57d0*/  USHF.R.U32.HI UR6, URZ, UR12, UR5 ;  /* 0x0000000cff067299 */ /* 0x000fe60008011605 */
[----:B------:R-:W-:Y:S01]  /*57e0*/  UMOV UR5, UR11 ;  /* 0x0000000b00057c82 */ /* 0x000fe20008000000 */
[----:B------:R-:W-:Y:S02]  /*57f0*/  UIMAD.WIDE.U32 UR10, UR7, UR40, URZ ;  /* 0x00000028070a72a5 */ /* 0x000fe4000f8e00ff */
[----:B------:R-:W-:Y:S02]  /*5800*/  USHF.R.U32.HI UR12, URZ, UR57, UR5 ;  /* 0x00000039ff0c7299 */ /* 0x000fe40008011605 */
[----:B------:R-:W-:Y:S01]  /*5810*/  USEL UR6, UR37, UR6, !UP0 ;  /* 0x0000000625067287 */ /* 0x000fe2000c000000 */
[----:B------:R-:W-:Y:S02]  /*5820*/  UMOV UR5, UR9 ;  /* 0x0000000900057c82 */ /* 0x000fe40008000000 */
[----:B------:R-:W-:Y:S01]  /*5830*/  UMOV UR10, UR11 ;  /* 0x0000000b000a7c82 */ /* 0x000fe20008000000 */
[----:B------:R-:W-:Y:S02]  /*5840*/  @UP2 USHF.R.U32.HI UR4, URZ, UR41, UR5 ;  /* 0x00000029ff042299 */ /* 0x000fe40008011605 */
[----:B------:R-:W-:Y:S02]  /*5850*/  @UP2 USHF.R.U32.HI UR7, URZ, UR41, UR10 ;  /* 0x00000029ff072299 */ /* 0x000fe4000801160a */
[----:B------:R-:W-:Y:S02]  /*5860*/  UIMAD UR4, UR42, UR4, URZ ;  /* 0x000000042a0472a4 */ /* 0x000fe4000f8e02ff */
        /* <DEDUP_REMOVED lines=8> */
[----:B------:R-:W-:Y:S02]  /*58f0*/  USEL UR11, UR6, UR4, !UP2 ;  /* 0x00000004060b7287 */ /* 0x000fe4000d000000 */
[----:B------:R-:W-:Y:S02]  /*5900*/  UIADD3 UR8, UPT, UPT, -UR5, URZ, URZ ;  /* 0x000000ff05087290 */ /* 0x000fe4000fffe1ff */
[----:B------:R-:W-:Y:S01]  /*5910*/  UIADD3 UR10, UPT, UPT, -UR11, URZ, URZ ;  /* 0x000000ff0b0a7290 */ /* 0x000fe2000fffe1ff */
[----:B------:R-:W-:Y:S01]  /*5920*/  @!UP0 UMOV UR4, UR9 ;  /* 0x0000000900048c82 */ /* 0x000fe20008000000 */
[----:B------:R-:W-:Y:S02]  /*5930*/  UIADD3 UR9, UPT, UPT, -UR6, URZ, URZ ;  /* 0x000000ff06097290 */ /* 0x000fe4000fffe1ff */
[----:B------:R-:W-:Y:S02]  /*5940*/  @!UP0 USHF.R.U32.HI UR4, URZ, UR41, UR4 ;  /* 0x00000029ff048299 */ /* 0x000fe40008011604 */
[----:B------:R-:W-:Y:S02]  /*5950*/  UIMAD UR10, UR42, UR10, UR6 ;  /* 0x0000000a2a0a72a4 */ /* 0x000fe4000f8e0206 */
[----:B------:R-:W-:Y:S04]  /*5960*/  @!UP0 USEL UR4, UR5, UR4, !UP2 ;  /* 0x0000000405048287 */ /* 0x000fe8000d000000 */
[----:B------:R-:W-:Y:S02]  /*5970*/  @!UP0 UIMAD UR10, UR7, UR10, UR4 ;  /* 0x0000000a070a82a4 */ /* 0x000fe4000f8e0204 */
[----:B------:R-:W-:Y:S02]  /*5980*/  @!UP0 UIADD3 UR11, UPT, UPT, UR11, -UR4, URZ ;  /* 0x800000040b0b8290 */ /* 0x000fe4000fffe0ff */
[----:B------:R-:W-:Y:S02]  /*5990*/  UIMAD UR7, UR43, UR8, UR38 ;  /* 0x000000082b0772a4 */ /* 0x000fe4000f8e0226 */
[----:B------:R-:W-:Y:S02]  /*59a0*/  @!UP0 UIMAD UR6, UR11, UR42, UR5 ;  /* 0x0000002a0b0682a4 */ /* 0x000fe4000f8e0205 */
[----:B------:R-:W-:Y:S01]  /*59b0*/  UIMAD UR4, UR58, UR9, UR37 ;  /* 0x000000093a0472a4 */ /* 0x000fe2000f8e0225 */
[----:B------:R-:W-:Y:S02]  /*59c0*/  @!UP0 UMOV UR5, UR10 ;  /* 0x0000000a00058c82 */ /* 0x000fe40008000000 */
[----:B------:R-:W-:Y:S02]  /*59d0*/  UIMAD UR38, UR5, UR43, UR7 ;  /* 0x0000002b052672a4 */ /* 0x000fe4000f8e0207 */
[----:B------:R-:W-:Y:S11]  /*59e0*/  UIMAD UR37, UR6, UR58, UR4 ;  /* 0x0000003a062572a4 */ /* 0x000ff6000f8e0204 */
[----:B------:R-:W-:Y:S01]  /*59f0*/  @!UPT UIADD3 URZ, UPT, UPT, URZ, URZ, URZ ;  /* 0x000000fffffff290 */ /* 0x000fe2000fffe0ff */
.L_x_90:
[----:B------:R-:W-:Y:S01]  /*5a00*/  UISETP.NE.AND UP0, UPT, UR39, 0x1, UPT ;  /* 0x000000012700788c */ /* 0x000fe2000bf05270 */
[----:B------:R-:W-:Y:S01]  /*5a10*/  LOP3.LUT P0, RZ, R49, 0x1b0, RZ, 0xc0, !PT ;  /* 0x000001b031ff7812 */ /* 0x000fe2000780c0ff */
[----:B------:R-:W-:Y:S01]  /*5a20*/  USHF.L.U32 UR50, UR16, 0x6, URZ ;  /* 0x0000000610327899 */ /* 0x000fe200080006ff */
[----:B------:R-:W-:Y:S01]  /*5a30*/  BSSY.RECONVERGENT B6, `(.L_x_91) ;  /* 0x0000034000067945 */ /* 0x000fe20003800200 */
[----:B------:R-:W-:Y:S01]  /*5a40*/  USHF.L.U32 UR49, UR20, 0x7, URZ ;  /* 0x0000000714317899 */ /* 0x000fe200080006ff */
[----:B------:R-:W-:Y:S06]  /*5a50*/  IADD3 R51, PT, PT, R51, 0x1, RZ ;  /* 0x0000000133337810 */ /* 0x000fec0007ffe0ff */
[----:B------:R-:W2:Y:S01]  /*5a60*/  @!UP0 LDCU.128 UR12, c[0x0][0xb10] ;  /* 0x00016200ff0c87ac */ /* 0x000ea20008000c00 */
[----:B------:R-:W3:Y:S01]  /*5a70*/  @!UP0 LDCU UR5, c[0x0][0xb0c] ;  /* 0x00016180ff0587ac */ /* 0x000ee20008000800 */
[----:B------:R-:W4:Y:S01]  /*5a80*/  @!UP0 LDCU UR10, c[0x0][0xb20] ;  /* 0x00016400ff0a87ac */ /* 0x000f220008000800 */
[----:B--2---:R-:W-:Y:S02]  /*5a90*/  UIMAD.WIDE.U32 UR8, UR38, UR12, URZ ;  /* 0x0000000c260872a5 */ /* 0x004fe4000f8e00ff */
[----:B------:R-:W-:Y:S02]  /*5aa0*/  UIMAD.WIDE.U32 UR6, UR37, UR15, URZ ;  /* 0x0000000f250672a5 */ /* 0x000fe4000f8e00ff */
[----:B------:R-:W-:Y:S03]  /*5ab0*/  @!UP0 UISETP.NE.AND UP1, UPT, UR14, 0x1, UPT ;  /* 0x000000010e00888c */ /* 0x000fe6000bf25270 */
[----:B------:R-:W-:Y:S01]  /*5ac0*/  @!UP0 UMOV UR4, UR9 ;  /* 0x0000000900048c82 */ /* 0x000fe20008000000 */
[----:B---3--:R-:W-:Y:S02]  /*5ad0*/  @!UP0 UISETP.NE.AND UP2, UPT, UR5, 0x1, UPT ;  /* 0x000000010500888c */ /* 0x008fe4000bf45270 */
[----:B------:R-:W-:Y:S01]  /*5ae0*/  @!UP0 USHF.R.U32.HI UR4, URZ, UR13, UR4 ;  /* 0x0000000dff048299 */ /* 0x000fe20008011604 */
[----:B------:R-:W-:Y:S02]  /*5af0*/  @!UP0 UMOV UR6, UR7 ;  /* 0x0000000700068c82 */ /* 0x000fe40008000000 */
[----:B----4-:R-:W-:Y:S02]  /*5b00*/  @!UP0 USHF.R.U32.HI UR6, URZ, UR10, UR6 ;  /* 0x0000000aff068299 */ /* 0x010fe40008011606 */
[----:B------:R-:W-:Y:S02]  /*5b10*/  @!UP0 USEL UR7, UR38, UR4, !UP2 ;  /* 0x0000000426078287 */ /* 0x000fe4000d000000 */
[----:B------:R-:W-:Y:S04]  /*5b20*/  @!UP0 USEL UR6, UR37, UR6, !UP1 ;  /* 0x0000000625068287 */ /* 0x000fe8000c800000 */
[----:B------:R-:W-:Y:S02]  /*5b30*/  @!UP0 UIADD3 UR4, UPT, UPT, -UR7, UR6, URZ ;  /* 0x0000000607048290 */ /* 0x000fe4000fffe1ff */
[----:B------:R-:W-:Y:S02]  /*5b40*/  @!UP0 UIADD3 UR6, UPT, UPT, UR7, -UR6, URZ ;  /* 0x8000000607068290 */ /* 0x000fe4000fffe0ff */
[----:B------:R-:W-:Y:S02]  /*5b50*/  @!UP0 UIMAD UR38, UR4, UR5, UR38 ;  /* 0x00000005042682a4 */ /* 0x000fe4000f8e0226 */
[----:B------:R-:W-:Y:S01]  /*5b60*/  @!UP0 UIMAD UR37, UR6, UR14, UR37 ;  /* 0x0000000e062582a4 */ /* 0x000fe2000f8e0225 */
[----:B------:R-:W-:Y:S11]  /*5b70*/  @!P0 BRA `(.L_x_92) ;  /* 0x00000000007c8947 */ /* 0x000ff60003800000 */
[----:B------:R-:W2:Y:S01]  /*5b80*/  LDCU.64 UR8, c[0x4][0x80] ;  /* 0x01001000ff0877ac */ /* 0x000ea20008000a00 */
[----:B------:R-:W-:Y:S01]  /*5b90*/  MOV R2, 0x0 ;  /* 0x0000000000027802 */ /* 0x000fe20000000f00 */
[----:B------:R-:W-:Y:S02]  /*5ba0*/  HFMA2 R12, -RZ, RZ, 0, 5.9604644775390625e-08 ;  /* 0x00000001ff0c7431 */ /* 0x000fe400000001ff */
[----:B------:R-:W-:Y:S01]  /*5bb0*/  IMAD.MOV.U32 R8, RZ, RZ, 0x70 ;  /* 0x00000070ff087424 */ /* 0x000fe200078e00ff */
[----:B------:R3:W4:Y:S01]  /*5bc0*/  LDC.64 R14, c[0x4][R2] ;  /* 0x01000000020e7b82 */ /* 0x0007220000000a00 */
[----:B------:R-:W1:Y:S01]  /*5bd0*/  LDCU.64 UR6, c[0x4][0x88] ;  /* 0x01001100ff0677ac */ /* 0x000e620008000a00 */
[----:B------:R-:W-:Y:S01]  /*5be0*/  IMAD.MOV.U32 R13, RZ, RZ, RZ ;  /* 0x000000ffff0d7224 */ /* 0x000fe200078e00ff */
[----:B------:R-:W1:Y:S01]  /*5bf0*/  LDCU.64 UR4, c[0x4][0x8] ;  /* 0x01000100ff0477ac */ /* 0x000e620008000a00 */
[----:B--2---:R-:W-:Y:S01]  /*5c00*/  MOV R5, UR9 ;  /* 0x0000000900057c02 */ /* 0x004fe20008000f00 */
[----:B------:R-:W-:Y:S01]  /*5c10*/  IMAD.U32 R4, RZ, RZ, UR8 ;  /* 0x00000008ff047e24 */ /* 0x000fe2000f8e00ff */
[----:B-1----:R-:W-:Y:S01]  /*5c20*/  MOV R7, UR7 ;  /* 0x0000000700077c02 */ /* 0x002fe20008000f00 */
[----:B------:R-:W-:Y:S01]  /*5c30*/  IMAD.U32 R6, RZ, RZ, UR6 ;  /* 0x00000006ff067e24 */ /* 0x000fe2000f8e00ff */
[----:B------:R-:W-:Y:S01]  /*5c40*/  MOV R11, UR5 ;  /* 0x00000005000b7c02 */ /* 0x000fe20008000f00 */
[----:B------:R-:W-:Y:S02]  /*5c50*/  IMAD.U32 R10, RZ, RZ, UR4 ;  /* 0x00000004ff0a7e24 */ /* 0x000fe4000f8e00ff */
[----:B------:R-:W-:Y:S07]  /*5c60*/  LEPC R20, `(.L_x_93) ;  /* 0x000000001014794e */ /* 0x000fee0000000000 */
[----:B---345:R-:W-:Y:S05]  /*5c70*/  CALL.ABS.NOINC R14 ;  /* 0x000000000e007343 */ /* 0x038fea0003c00000 */
.L_x_93:
[----:B------:R-:W1:Y:S01]  /*5c80*/  LDCU.64 UR8, c[0x4][0x80] ;  /* 0x01001000ff0877ac */ /* 0x000e620008000a00 */
[----:B------:R-:W2:Y:S01]  /*5c90*/  LDC.64 R2, c[0x4][R2] ;  /* 0x0100000002027b82 */ /* 0x000ea20000000a00 */
[----:B------:R-:W-:Y:S02]  /*5ca0*/  HFMA2 R12, -RZ, RZ, 0, 5.9604644775390625e-08 ;  /* 0x00000001ff0c7431 */ /* 0x000fe400000001ff */
[----:B------:R-:W-:Y:S02]  /*5cb0*/  IMAD.MOV.U32 R8, RZ, RZ, 0x70 ;  /* 0x00000070ff087424 */ /* 0x000fe400078e00ff */
[----:B------:R-:W-:Y:S01]  /*5cc0*/  IMAD.MOV.U32 R13, RZ, RZ, RZ ;  /* 0x000000ffff0d7224 */ /* 0x000fe200078e00ff */
[----:B------:R-:W3:Y:S01]  /*5cd0*/  LDCU.64 UR6, c[0x4][0x88] ;  /* 0x01001100ff0677ac */ /* 0x000ee20008000a00 */
[----:B------:R-:W4:Y:S01]  /*5ce0*/  LDCU.64 UR4, c[0x4][0x8] ;  /* 0x01000100ff0477ac */ /* 0x000f220008000a00 */
[----:B-1----:R-:W-:Y:S02]  /*5cf0*/  MOV R4, UR8 ;  /* 0x0000000800047c02 */ /* 0x002fe40008000f00 */
[----:B------:R-:W-:Y:S02]  /*5d00*/  MOV R5, UR9 ;  /* 0x0000000900057c02 */ /* 0x000fe40008000f00 */
[----:B---3--:R-:W-:Y:S01]  /*5d10*/  MOV R7, UR7 ;  /* 0x0000000700077c02 */ /* 0x008fe20008000f00 */
[----:B------:R-:W-:Y:S01]  /*5d20*/  IMAD.U32 R6, RZ, RZ, UR6 ;  /* 0x00000006ff067e24 */ /* 0x000fe2000f8e00ff */
[----:B----4-:R-:W-:Y:S01]  /*5d30*/  MOV R11, UR5 ;  /* 0x00000005000b7c02 */ /* 0x010fe20008000f00 */
[----:B------:R-:W-:Y:S02]  /*5d40*/  IMAD.U32 R10, RZ, RZ, UR4 ;  /* 0x00000004ff0a7e24 */ /* 0x000fe4000f8e00ff */
[----:B------:R-:W-:Y:S07]  /*5d50*/  LEPC R20, `(.L_x_92) ;  /* 0x000000001014794e */ /* 0x000fee0000000000 */
[----:B--2---:R-:W-:Y:S05]  /*5d60*/  CALL.ABS.NOINC R2 ;  /* 0x0000000002007343 */ /* 0x004fea0003c00000 */
.L_x_92:
[----:B------:R-:W-:Y:S05]  /*5d70*/  BSYNC.RECONVERGENT B6 ;  /* 0x0000000000067941 */ /* 0x000fea0003800200 */
.L_x_91:
[----:B------:R-:W-:Y:S02]  /*5d80*/  R2UR UR6, R48 ;  /* 0x00000000300672ca */ /* 0x000fe400000e0000 */
[----:B------:R-:W-:Y:S02]  /*5d90*/  R2UR UR5, R58 ;  /* 0x000000003a0572ca */ /* 0x000fe400000e0000 */
[----:B------:R-:W-:Y:S02]  /*5da0*/  R2UR UR4, R57 ;  /* 0x00000000390472ca */ /* 0x000fe400000e0000 */
[----:B------:R-:W-:Y:S02]  /*5db0*/  ISETP.NE.U32.AND P4, PT, R42, RZ, PT ;  /* 0x000000ff2a00720c */ /* 0x000fe40003f85070 */
[----:B------:R-:W-:Y:S02]  /*5dc0*/  ISETP.NE.U32.AND P2, PT, RZ, UR54, PT ;  /* 0x00000036ff007c0c */ /* 0x000fe4000bf45070 */
[----:B------:R-:W-:Y:S02]  /*5dd0*/  ISETP.NE.AND.EX P4, PT, R43, RZ, PT, P4 ;  /* 0x000000ff2b00720c */ /* 0x000fe40003f85340 */
[----:B------:R-:W-:Y:S01]  /*5de0*/  ISETP.NE.AND.EX P2, PT, RZ, UR55, PT, P2 ;  /* 0x00000037ff007c0c */ /* 0x000fe2000bf45320 */
[----:B------:R-:W-:Y:S02]  /*5df0*/  UISETP.NE.AND UP2, UPT, UR6, URZ, UPT ;  /* 0x000000ff0600728c */ /* 0x000fe4000bf45270 */
[----:B------:R-:W-:Y:S04]  /*5e00*/  UISETP.NE.U32.AND UP0, UPT, UR5, URZ, UPT ;  /* 0x000000ff0500728c */ /* 0x000fe8000bf05070 */
[----:B------:R-:W-:Y:S01]  /*5e10*/  UISETP.NE.AND.EX UP1, UPT, UR4, URZ, UPT, UP0 ;  /* 0x000000ff0400728c */ /* 0x000fe2000bf25300 */
[----:B------:R-:W-:Y:S01]  /*5e20*/  PLOP3.LUT P1, PT, PT, PT, UP2, 0x80, 0x8 ;  /* 0x000000000008781c */ /* 0x000fe20003f2f028 */
[----:B------:R-:W-:Y:S03]  /*5e30*/  UPLOP3.LUT UP0, UPT, UPT, UPT, UPT, 0x40, 0x4 ;  /* 0x000000000004789c */ /* 0x000fe60003f0e870 */
[----:B------:R-:W-:Y:S06]  /*5e40*/  @UP2 UPLOP3.LUT UP0, UPT, UPT, UPT, UP1, 0x80, 0x8 ;  /* 0x000000000008289c */ /* 0x000fec0003f0f010 */
[----:B------:R-:W-:Y:S01]  /*5e50*/  PLOP3.LUT P0, PT, PT, PT, UP0, 0x80, 0x8 ;  /* 0x000000000008781c */ /* 0x000fe20003f0f008 */
[----:B------:R-:W-:Y:S01]  /*5e60*/  @!UPT UIADD3 URZ, UPT, UPT, URZ, URZ, URZ ;  /* 0x000000fffffff290 */ /* 0x000fe2000fffe0ff */
[----:B------:R-:W-:Y:S11]  /*5e70*/  BRA.U !UP1, `(.L_x_94) ;  /* 0x0000000109407547 */ /* 0x000ff6000b800000 */
[----:B------:R-:W-:Y:S01]  /*5e80*/  UISETP.NE.U32.AND UP0, UPT, UR54, URZ, UPT ;  /* 0x000000ff3600728c */ /* 0x000fe2000bf05070 */
[----:B------:R-:W-:Y:S01]  /*5e90*/  R2UR UR6, R58 ;  /* 0x000000003a0672ca */ /* 0x000fe200000e0000 */
[----:B------:R-:W2:Y:S01]  /*5ea0*/  LDCU.64 UR8, c[0x0][0x358] ;  /* 0x00006b00ff0877ac */ /* 0x000ea20008000a00 */
[----:B------:R-:W-:Y:S02]  /*5eb0*/  HFMA2 R45, -RZ, RZ, 0, 5.9604644775390625e-08 ;  /* 0x00000001ff2d7431 */ /* 0x000fe400000001ff */
[----:B-1----:R-:W-:Y:S01]  /*5ec0*/  IMAD.MOV.U32 R0, RZ, RZ, 0x1 ;  /* 0x00000001ff007424 */ /* 0x002fe200078e00ff */
[----:B------:R-:W-:Y:S06]  /*5ed0*/  UISETP.NE.AND.EX UP0, UPT, UR55, URZ, UPT, UP0 ;  /* 0x000000ff3700728c */ /* 0x000fec000bf05300 */
[----:B------:R-:W-:Y:S05]  /*5ee0*/  PLOP3.LUT P3, PT, PT, PT, UP0, 0x80, 0x8 ;  /* 0x000000000008781c */ /* 0x000fea0003f6f008 */
[----:B------:R-:W1:Y:S01]  /*5ef0*/  @UP0 LDCU.64 UR4, c[0x0][0x888] ;  /* 0x00011100ff0407ac */ /* 0x000e620008000a00 */
[----:B------:R-:W-:Y:S07]  /*5f00*/  @UP0 UIMAD UR6, UR36, UR6, URZ ;  /* 0x00000006240602a4 */ /* 0x000fee000f8e02ff */
[----:B------:R-:W-:Y:S01]  /*5f10*/  @!P3 PRMT R45, R0, 0x7610, R45 ;  /* 0x00007610002db816 */ /* 0x000fe2000000002d */
[----:B-1----:R-:W-:Y:S06]  /*5f20*/  @UP0 UIMAD.WIDE UR4, UR6, 0x4, UR4 ;  /* 0x00000004060408a5 */ /* 0x002fec000f8e0204 */
[----:B------:R-:W-:Y:S02]  /*5f30*/  IMAD.U32 R2, RZ, RZ, UR4 ;  /* 0x00000004ff027e24 */ /* 0x000fe4000f8e00ff */
[----:B------:R-:W-:Y:S03]  /*5f40*/  IMAD.U32 R3, RZ, RZ, UR5 ;  /* 0x00000005ff037e24 */ /* 0x000fe6000f8e00ff */
[----:B------:R-:W1:Y:S02]  /*5f50*/  @!UP0 LDCU UR4, c[0x0][0x880] ;  /* 0x00011000ff0487ac */ /* 0x000e640008000800 */
[----:B--2--5:R2:W5:Y:S02]  /*5f60*/  @P3 LDG.E R27, desc[UR8][R2.64] ;  /* 0x00000008021b3981 */ /* 0x024564000c1e1900 */
[----:B-12---:R-:W-:Y:S02]  /*5f70*/  @!P3 MOV R27, UR4 ;  /* 0x00000004001bbc02 */ /* 0x006fe40008000f00 */
.L_x_94:
[----:B------:R-:W-:Y:S05]  /*5f80*/  @!P4 BRA `(.L_x_95) ;  /* 0x000000000024c947 */ /* 0x000fea0003800000 */
[----:B------:R-:W-:Y:S01]  /*5f90*/  ISETP.NE.U32.AND P3, PT, R40, RZ, PT ;  /* 0x000000ff2800720c */ /* 0x000fe20003f65070 */
[----:B------:R-:W2:Y:S03]  /*5fa0*/  LDCU.64 UR4, c[0x0][0x358] ;  /* 0x00006b00ff0477ac */ /* 0x000ea60008000a00 */
[----:B------:R-:W-:Y:S11]  /*5fb0*/  ISETP.NE.AND.EX P3, PT, R41, RZ, PT, P3 ;  /* 0x000000ff2900720c */ /* 0x000ff60003f65330 */
[----:B------:R-:W-:Y:S02]  /*5fc0*/  @!UPT UIADD3 URZ, UPT, UPT, URZ, URZ, URZ ;  /* 0x000000fffffff290 */ /* 0x000fe4000fffe0ff */
[----:B------:R-:W3:Y:S01]  /*5fd0*/  @P3 LDC.64 R2, c[0x0][0x8a8] ;  /* 0x00022a00ff023b82 */ /* 0x000ee20000000a00 */
[----:B-1----:R-:W-:Y:S04]  /*5fe0*/  @P3 IMAD R0, R42, UR36, RZ ;  /* 0x000000242a003c24 */ /* 0x002fe8000f8e02ff */
[----:B---3--:R-:W-:Y:S05]  /*5ff0*/  @P3 IMAD.WIDE R2, R0, 0x4, R2 ;  /* 0x0000000400023825 */ /* 0x008fea00078e0202 */
[----:B--2--5:R2:W5:Y:S02]  /*6000*/  @P3 LDG.E R24, desc[UR4][R2.64] ;  /* 0x0000000402183981 */ /* 0x024564000c1e1900 */
[----:B--2---:R-:W3:Y:S02]  /*6010*/  @!P3 LDC R24, c[0x0][0x8a0] ;  /* 0x00022800ff18bb82 */ /* 0x004ee40000000800 */
.L_x_95:
[----:B-----5:R-:W-:Y:S01]  /*6020*/  FSETP.NEU.AND P3, PT, R27, RZ, PT ;  /* 0x000000ff1b00720b */ /* 0x020fe20003f6d000 */
[----:B------:R-:W-:Y:S01]  /*6030*/  IMAD.SHL.U32 R63, R44, 0x2, RZ ;  /* 0x000000022c3f7824 */ /* 0x000fe200078e00ff */
[----:B------:R-:W-:Y:S01]  /*6040*/  SEL R4, RZ, 0xffffffff, P2 ;  /* 0xffffffffff047807 */ /* 0x000fe20001000000 */
[----:B------:R-:W-:Y:S01]  /*6050*/  BSSY B1, `(.L_x_96) ;  /* 0x0000036000017945 */ /* 0x000fe20003800000 */
[----:B------:R-:W-:Y:S01]  /*6060*/  @P1 LOP3.LUT P2, RZ, R45, 0xff, RZ, 0xc0, !PT ;  /* 0x000000ff2dff1812 */ /* 0x000fe2000784c0ff */
[----:B------:R-:W-:Y:S01]  /*6070*/  VIADD R61, R63, UR44 ;  /* 0x0000002c3f3d7c36 */ /* 0x000fe20008000000 */
[----:B-1----:R-:W-:Y:S01]  /*6080*/  @P1 SEL R0, RZ, 0xffffffff, P3 ;  /* 0xffffffffff001807 */ /* 0x002fe20001800000 */
[----:B------:R-:W-:Y:S01]  /*6090*/  IMAD.MOV.U32 R64, RZ, RZ, 0x1 ;  /* 0x00000001ff407424 */ /* 0x000fe200078e00ff */
[----:B------:R-:W-:Y:S01]  /*60a0*/  LOP3.LUT R54, R54, 0x1, RZ, 0x3c, !PT ;  /* 0x0000000136367812 */ /* 0x000fe200078e3cff */
[----:B------:R-:W-:Y:S01]  /*60b0*/  IMAD.MOV.U32 R62, RZ, RZ, RZ ;  /* 0x000000ffff3e7224 */ /* 0x000fe200078e00ff */
[----:B------:R-:W-:Y:S02]  /*60c0*/  @P0 SEL R0, R4, R0, !P2 ;  /* 0x0000000004000207 */ /* 0x000fe40005000000 */
[----:B------:R-:W-:Y:S02]  /*60d0*/  CS2R R38, SRZ ;  /* 0x0000000000267805 */ /* 0x000fe4000001ff00 */
[----:B------:R-:W-:Y:S02]  /*60e0*/  LEA R26, R22, UR44, 0x3 ;  /* 0x0000002c161a7c11 */ /* 0x000fe4000f8e18ff */
[----:B------:R-:W-:Y:S02]  /*60f0*/  CS2R R36, SRZ ;  /* 0x0000000000247805 */ /* 0x000fe4000001ff00 */
[----:B------:R-:W-:Y:S02]  /*6100*/  @P1 LOP3.LUT R0, R0, 0x1, RZ, 0xc0, !PT ;  /* 0x0000000100001812 */ /* 0x000fe400078ec0ff */
[----:B------:R-:W-:Y:S02]  /*6110*/  CS2R R30, SRZ ;  /* 0x00000000001e7805 */ /* 0x000fe4000001ff00 */
[----:B------:R-:W-:Y:S02]  /*6120*/  SHF.L.U32 R2, R53, 0x1f, RZ ;  /* 0x0000001f35027819 */ /* 0x000fe400000006ff */
[----:B------:R-:W-:Y:S02]  /*6130*/  CS2R R28, SRZ ;  /* 0x00000000001c7805 */ /* 0x000fe4000001ff00 */
[----:B------:R-:W-:Y:S01]  /*6140*/  ISETP.NE.U32.OR P5, PT, R0, 0x1, !P1 ;  /* 0x000000010000780c */ /* 0x000fe20004fa5470 */
[----:B------:R-:W-:Y:S01]  /*6150*/  IMAD.IADD R60, R55, 0x1, R61 ;  /* 0x00000001373c7824 */ /* 0x000fe200078e023d */
[----:B------:R-:W-:Y:S02]  /*6160*/  PLOP3.LUT P2, PT, PT, PT, UP1, 0x80, 0x8 ;  /* 0x000000000008781c */ /* 0x000fe40003f4f018 */
[----:B------:R-:W-:Y:S02]  /*6170*/  LEA.HI R25, R22, R22, RZ, 0x1 ;  /* 0x0000001616197211 */ /* 0x000fe400078f08ff */
[----:B------:R-:W-:Y:S02]  /*6180*/  LOP3.LUT P4, R50, R45, 0xff, RZ, 0xc0, !PT ;  /* 0x000000ff2d327812 */ /* 0x000fe4000788c0ff */
[----:B------:R-:W-:Y:S02]  /*6190*/  SEL R3, RZ, 0xffffffff, P3 ;  /* 0xffffffffff037807 */ /* 0x000fe40001800000 */
[----:B------:R-:W-:Y:S03]  /*61a0*/  P2R R59, PR, RZ, 0x20 ;  /* 0x00000020ff3b7803 */ /* 0x000fe60000000000 */
[----:B------:R-:W-:Y:S02]  /*61b0*/  @P5 SHF.L.U32 R0, R54, 0x1f, RZ ;  /* 0x0000001f36005819 */ /* 0x000fe400000006ff */
[----:B------:R-:W-:Y:S02]  /*61c0*/  @P2 SEL R3, R4, R3, !P4 ;  /* 0x0000000304032207 */ /* 0x000fe40006000000 */
[----:B------:R1:W2:Y:S02]  /*61d0*/  @P5 SYNCS.PHASECHK.TRANS64.TRYWAIT P1, [UR44+0x30], R0 ;  /* 0x00003000ff0055a7 */ /* 0x0002a4000802112c */
[----:B------:R-:W-:Y:S04]  /*61e0*/  LOP3.LUT R3, R3, 0x1, RZ, 0xc0, !PT ;  /* 0x0000000103037812 */ /* 0x000fe800078ec0ff */
[----:B------:R-:W-:Y:S04]  /*61f0*/  ISETP.NE.U32.AND P2, PT, R3, 0x1, PT ;  /* 0x000000010300780c */ /* 0x000fe80003f45070 */
[----:B------:R-:W-:Y:S01]  /*6200*/  P2R R65, PR, RZ, 0x4 ;  /* 0x00000004ff417803 */ /* 0x000fe20000000000 */
[----:B------:R4:W3:Y:S01]  /*6210*/  SYNCS.PHASECHK.TRANS64.TRYWAIT P0, [R26+URZ+0xa0], R2 ;  /* 0x0000a0021a0075a7 */ /* 0x0008e200080011ff */
[C---:B-1----:R-:W-:Y:S01]  /*6220*/  IMAD.SHL.U32 R0, R25.reuse, 0x40, RZ ;  /* 0x0000004019007824 */ /* 0x042fe200078e00ff */
[----:B------:R-:W-:Y:S04]  /*6230*/  LOP3.LUT R25, R25, 0xffe, RZ, 0xc0, !PT ;  /* 0x00000ffe19197812 */ /* 0x000fe800078ec0ff */
[----:B------:R-:W-:Y:S01]  /*6240*/  LOP3.LUT R0, R0, 0xffffff80, RZ, 0xc0, !PT ;  /* 0xffffff8000007812 */ /* 0x000fe200078ec0ff */
[----:B------:R-:W-:Y:S04]  /*6250*/  IMAD.IADD R25, R22, 0x1, -R25 ;  /* 0x0000000116197824 */ /* 0x000fe800078e0a19 */
[----:B------:R-:W-:Y:S04]  /*6260*/  IMAD.IADD R0, R23, 0x1, R0 ;  /* 0x0000000117007824 */ /* 0x000fe800078e0200 */
[----:B------:R-:W-:Y:S01]  /*6270*/  IMAD R25, R25, 0x100000, R0 ;  /* 0x0010000019197824 */ /* 0x000fe200078e0200 */
[----:B--2---:R-:W-:Y:S01]  /*6280*/  @P5 SEL R64, RZ, 0x1, !P1 ;  /* 0x00000001ff405807 */ /* 0x004fe20004800000 */
[----:B----4-:R-:W-:Y:S06]  /*6290*/  @!P5 BRA `(.L_x_97) ;  /* 0x000000000044d947 */ /* 0x010fec0003800000 */
[----:B------:R-:W-:Y:S01]  /*62a0*/  IMAD.MOV.U32 R38, RZ, RZ, RZ ;  /* 0x000000ffff267224 */ /* 0x000fe200078e00ff */
[----:B------:R-:W-:Y:S01]  /*62b0*/  ISETP.NE.AND P1, PT, R64, RZ, PT ;  /* 0x000000ff4000720c */ /* 0x000fe20003f25270 */
[----:B------:R-:W-:Y:S01]  /*62c0*/  BSSY B0, `(.L_x_98) ;  /* 0x0000008000007945 */ /* 0x000fe20003800000 */
[----:B------:R-:W-:Y:S02]  /*62d0*/  CS2R R30, SRZ ;  /* 0x00000000001e7805 */ /* 0x000fe4000001ff00 */
[----:B------:R-:W-:Y:S02]  /*62e0*/  CS2R R28, SRZ ;  /* 0x00000000001c7805 */ /* 0x000fe4000001ff00 */
[----:B------:R-:W-:Y:S07]  /*62f0*/  CS2R R36, SRZ ;  /* 0x0000000000247805 */ /* 0x000fee000001ff00 */
[----:B------:R-:W-:Y:S05]  /*6300*/  @P1 BRA `(.L_x_99) ;  /* 0x00000000000c1947 */ /* 0x000fea0003800000 */
[----:B------:R-:W-:Y:S04]  /*6310*/  SHF.L.U32 R3, R54, 0x1f, RZ ;  /* 0x0000001f36037819 */ /* 0x000fe800000006ff */
[----:B------:R-:W1:Y:S02]  /*6320*/  SYNCS.PHASECHK.TRANS64.TRYWAIT P1, [UR44+0x30], R3 ;  /* 0x00003003ff0075a7 */ /* 0x000e64000802112c */
[----:B-1----:R-:W-:Y:S05]  /*6330*/  @!P1 BRA `(.L_x_100) ;  /* 0x0000002c00989947 */ /* 0x002fea0003800000 */
.L_x_99:
[----:B------:R-:W-:Y:S05]  /*6340*/  BSYNC B0 ;  /* 0x0000000000007941 */ /* 0x000fea0003800000 */
.L_x_98:
[----:B------:R-:W-:Y:S01]  /*6350*/  ISETP.NE.AND P1, PT, R65, RZ, PT ;  /* 0x000000ff4100720c */ /* 0x000fe20003f25270 */
[----:B------:R-:W-:Y:S11]  /*6360*/  HFMA2 R62, -RZ, RZ, 0, 5.9604644775390625e-08 ;  /* 0x00000001ff3e7431 */ /* 0x000ff600000001ff */
[----:B------:R-:W-:Y:S01]  /*6370*/  @!UPT UIADD3 URZ, UPT, UPT, URZ, URZ, URZ ;  /* 0x000000fffffff290 */ /* 0x000fe2000fffe0ff */
[----:B------:R-:W-:Y:S05]  /*6380*/  @P1 WARPSYNC.ALL ;  /* 0x0000000000001948 */ /* 0x000fea0003800000 */
[----:B------:R2:W4:Y:S04]  /*6390*/  @P1 LDSM.16.M88.4 R28, [R63+UR44+0x200] ;  /* 0x0002002c3f1c183b */ /* 0x0005280008000200 */
[----:B------:R2:W1:Y:S02]  /*63a0*/  @P1 LDSM.16.M88.4 R36, [R60+0x200] ;  /* 0x000200003c24183b */ /* 0x0004640000000200 */
.L_x_97:
[----:B------:R-:W-:Y:S05]  /*63b0*/  BSYNC B1 ;  /* 0x0000000000017941 */ /* 0x000fea0003800000 */
.L_x_96:
[----:B-1----:R-:W-:Y:S04]  /*63c0*/  SHF.R.U32.HI R0, RZ, 0x15, R25 ;  /* 0x00000015ff007819 */ /* 0x002fe80000011619 */
[----:B------:R-:W-:Y:S01]  /*63d0*/  LOP3.LUT P1, RZ, R0, 0x3, R46, 0x48, !PT ;  /* 0x0000000300ff7812 */ /* 0x000fe2000782482e */
[----:B------:R-:W-:Y:S01]  /*63e0*/  @!UPT UIADD3 URZ, UPT, UPT, URZ, URZ, URZ ;  /* 0x000000fffffff290 */ /* 0x000fe2000fffe0ff */
[----:B---3--:R-:W-:Y:S11]  /*63f0*/  @P0 BRA `(.L_x_101) ;  /* 0x0000000000080947 */ /* 0x008ff60003800000 */
[----:B------:R-:W1:Y:S02]  /*6400*/  SYNCS.PHASECHK.TRANS64.TRYWAIT P0, [R26+URZ+0xa0], R2 ;  /* 0x0000a0021a0075a7 */ /* 0x000e6400080011ff */
[----:B-1----:R-:W-:Y:S05]  /*6410*/  @!P0 BRA `(.L_x_102) ;  /* 0x0000002c00788947 */ /* 0x002fea0003800000 */
.L_x_101:
[----:B------:R-:W-:Y:S05]  /*6420*/  @!P1 BRA `(.L_x_103) ;  /* 0x0000000000409947 */ /* 0x000fea0003800000 */
[----:B------:R-:W3:Y:S01]  /*6430*/  LDCU.64 UR8, c[0x4][0x70] ;  /* 0x01000e00ff0877ac */ /* 0x000ee20008000a00 */
[----:B------:R-:W-:Y:S01]  /*6440*/  MOV R3, 0x0 ;  /* 0x0000000000037802 */ /* 0x000fe20000000f00 */
[----:B------:R-:W-:Y:S02]  /*6450*/  HFMA2 R12, -RZ, RZ, 0, 5.9604644775390625e-08 ;  /* 0x00000001ff0c7431 */ /* 0x000fe400000001ff */
[----:B------:R-:W-:Y:S02]  /*6460*/  IMAD.MOV.U32 R8, RZ, RZ, 0x192 ;  /* 0x00000192ff087424 */ /* 0x000fe400078e00ff */
[----:B------:R-:W-:Y:S01]  /*6470*/  IMAD.MOV.U32 R13, RZ, RZ, RZ ;  /* 0x000000ffff0d7224 */ /* 0x000fe200078e00ff */
[----:B------:R-:W5:Y:S01]  /*6480*/  LDCU.64 UR6, c[0x4][0x78] ;  /* 0x01000f00ff0677ac */ /* 0x000f620008000a00 */
[----:B-1----:R-:W1:Y:S01]  /*6490*/  LDC.64 R2, c[0x4][R3] ;  /* 0x0100000003027b82 */ /* 0x002e620000000a00 */
[----:B------:R-:W2:Y:S01]  /*64a0*/  LDCU.64 UR4, c[0x4][0x10] ;  /* 0x01000200ff0477ac */ /* 0x000ea20008000a00 */
[----:B---3--:R-:W-:Y:S01]  /*64b0*/  MOV R5, UR9 ;  /* 0x0000000900057c02 */ /* 0x008fe20008000f00 */
[----:B------:R-:W-:Y:S01]  /*64c0*/  IMAD.U32 R4, RZ, RZ, UR8 ;  /* 0x00000008ff047e24 */ /* 0x000fe2000f8e00ff */
[----:B-----5:R-:W-:Y:S01]  /*64d0*/  MOV R7, UR7 ;  /* 0x0000000700077c02 */ /* 0x020fe20008000f00 */
[----:B------:R-:W-:Y:S01]  /*64e0*/  IMAD.U32 R6, RZ, RZ, UR6 ;  /* 0x00000006ff067e24 */ /* 0x000fe2000f8e00ff */
[----:B--2---:R-:W-:Y:S01]  /*64f0*/  MOV R11, UR5 ;  /* 0x00000005000b7c02 */ /* 0x004fe20008000f00 */
[----:B------:R-:W-:Y:S02]  /*6500*/  IMAD.U32 R10, RZ, RZ, UR4 ;  /* 0x00000004ff0a7e24 */ /* 0x000fe4000f8e00ff */
[----:B------:R-:W-:Y:S07]  /*6510*/  LEPC R20, `(.L_x_103) ;  /* 0x000000001014794e */ /* 0x000fee0000000000 */
[----:B-1--4-:R-:W-:Y:S05]  /*6520*/  CALL.ABS.NOINC R2 ;  /* 0x0000000002007343 */ /* 0x012fea0003c00000 */
.L_x_103:
[----:B------:R-:W-:Y:S05]  /*6530*/  WARPSYNC.ALL ;  /* 0x0000000000007948 */ /* 0x000fea0003800000 */
[----:B------:R-:W-:Y:S01]  /*6540*/  R2UR UR4, R25 ;  /* 0x00000000190472ca */ /* 0x000fe200000e0000 */
[--C-:B----4-:R-:W-:Y:S01]  /*6550*/  HADD2.F32 R3, -RZ, R28.reuse.H0_H0 ;  /* 0x2000001cff037230 */ /* 0x110fe20000004100 */
[----:B------:R-:W-:Y:S01]  /*6560*/  ISETP.NE.AND P0, PT, R56, RZ, PT ;  /* 0x000000ff3800720c */ /* 0x000fe20003f05270 */
[--C-:B------:R-:W-:Y:S01]  /*6570*/  HADD2.F32 R20, -RZ, R29.reuse.H0_H0 ;  /* 0x2000001dff147230 */ /* 0x100fe20000004100 */
[----:B------:R-:W-:Y:S01]  /*6580*/  BSSY.RECONVERGENT B0, `(.L_x_104) ;  /* 0x000004c000007945 */ /* 0x000fe20003800200 */
[----:B------:R-:W-:Y:S08]  /*6590*/  HADD2.F32 R21, -RZ, R29.H1_H1 ;  /* 0x3000001dff157230 */ /* 0x000ff00000004100 */
[----:B------:R-:W3:Y:S02]  /*65a0*/  LDTM.16dp256bit.x4 R4, tmem[UR4] ;  /* 0x00000004000479ee */ /* 0x000ee40008120000 */
[C---:B---3--:R-:W-:Y:S01]  /*65b0*/  FMUL R0, R24.reuse, R4 ;  /* 0x0000000418007220 */ /* 0x048fe20000400000 */
[----:B------:R-:W-:Y:S02]  /*65c0*/  HADD2.F32 R4, -RZ, R28.H1_H1 ;  /* 0x3000001cff047230 */ /* 0x000fe40000004100 */
[C---:B-1----:R-:W-:Y:S01]  /*65d0*/  FMUL R2, R24.reuse, R5 ;  /* 0x0000000518027220 */ /* 0x042fe20000400000 */
[C---:B------:R-:W-:Y:S01]  /*65e0*/  FMUL R7, R24.reuse, R7 ;  /* 0x0000000718077220 */ /* 0x040fe20000400000 */
[C---:B------:R-:W-:Y:S01]  /*65f0*/  FFMA R0, R27.reuse, R3, R0 ;  /* 0x000000031b007223 */ /* 0x040fe20000000000 */
[C---:B------:R-:W-:Y:S01]  /*6600*/  FMUL R3, R24.reuse, R6 ;  /* 0x0000000618037220 */ /* 0x040fe20000400000 */
[C---:B------:R-:W-:Y:S01]  /*6610*/  FFMA R2, R27.reuse, R4, R2 ;  /* 0x000000041b027223 */ /* 0x040fe20000000002 */
[C---:B------:R-:W-:Y:S01]  /*6620*/  FMUL R4, R24.reuse, R8 ;  /* 0x0000000818047220 */ /* 0x040fe20000400000 */
[C---:B------:R-:W-:Y:S01]  /*6630*/  FMUL R8, R24.reuse, R12 ;  /* 0x0000000c18087220 */ /* 0x040fe20000400000 */
[C---:B------:R-:W-:Y:S01]  /*6640*/  FFMA R3, R27.reuse, R20, R3 ;  /* 0x000000141b037223 */ /* 0x040fe20000000003 */
[----:B------:R-:W-:Y:S01]  /*6650*/  FMUL R12, R24, R16 ;  /* 0x00000010180c7220 */ /* 0x000fe20000400000 */
[--C-:B------:R-:W-:Y:S01]  /*6660*/  HADD2.F32 R16, -RZ, R30.reuse.H0_H0 ;  /* 0x2000001eff107230 */ /* 0x100fe20000004100 */
[----:B------:R-:W-:Y:S01]  /*6670*/  F2FP.F16.F32.PACK_AB R32, R2, R0 ;  /* 0x000000000220723e */ /* 0x000fe200000000ff */
[----:B------:R-:W-:Y:S02]  /*6680*/  HADD2.F32 R0, -RZ, R30.H1_H1 ;  /* 0x3000001eff007230 */ /* 0x000fe40000004100 */
[C---:B------:R-:W-:Y:S01]  /*6690*/  FFMA R7, R27.reuse, R21, R7 ;  /* 0x000000151b077223 */ /* 0x040fe20000000007 */
[C---:B------:R-:W-:Y:S01]  /*66a0*/  FMUL R5, R24.reuse, R9 ;  /* 0x0000000918057220 */ /* 0x040fe20000400000 */
[--C-:B------:R-:W-:Y:S02]  /*66b0*/  HADD2.F32 R2, -RZ, R31.reuse.H0_H0 ;  /* 0x2000001fff027230 */ /* 0x100fe40000004100 */
[C---:B------:R-:W-:Y:S01]  /*66c0*/  FFMA R4, R27.reuse, R16, R4 ;  /* 0x000000101b047223 */ /* 0x040fe20000000004 */
[C---:B------:R-:W-:Y:S01]  /*66d0*/  FMUL R6, R24.reuse, R10 ;  /* 0x0000000a18067220 */ /* 0x040fe20000400000 */
[C---:B------:R-:W-:Y:S01]  /*66e0*/  FFMA R5, R27.reuse, R0, R5 ;  /* 0x000000001b057223 */ /* 0x040fe20000000005 */
[----:B------:R-:W-:Y:S02]  /*66f0*/  HADD2.F32 R16, -RZ, R31.H1_H1 ;  /* 0x3000001fff107230 */ /* 0x000fe40000004100 */
[C---:B------:R-:W-:Y:S01]  /*6700*/  FMUL R11, R24.reuse, R11 ;  /* 0x0000000b180b7220 */ /* 0x040fe20000400000 */
[----:B------:R-:W-:Y:S01]  /*6710*/  FFMA R6, R27, R2, R6 ;  /* 0x000000021b067223 */ /* 0x000fe20000000006 */
[--C-:B------:R-:W-:Y:S01]  /*6720*/  HADD2.F32 R0, -RZ, R36.reuse.H0_H0 ;  /* 0x20000024ff007230 */ /* 0x100fe20000004100 */
[----:B------:R-:W-:Y:S01]  /*6730*/  F2FP.F16.F32.PACK_AB R33, R7, R3 ;  /* 0x000000030721723e */ /* 0x000fe200000000ff */
[----:B------:R-:W-:Y:S02]  /*6740*/  HADD2.F32 R2, -RZ, R36.H1_H1 ;  /* 0x30000024ff027230 */ /* 0x000fe40000004100 */
[C---:B------:R-:W-:Y:S01]  /*6750*/  FMUL R9, R24.reuse, R13 ;  /* 0x0000000d18097220 */ /* 0x040fe20000400000 */
[--C-:B------:R-:W-:Y:S02]  /*6760*/  HADD2.F32 R3, -RZ, R37.reuse.H0_H0 ;  /* 0x20000025ff037230 */ /* 0x100fe40000004100 */
[C---:B------:R-:W-:Y:S01]  /*6770*/  FMUL R10, R24.reuse, R14 ;  /* 0x0000000e180a7220 */ /* 0x040fe20000400000 */
[C---:B------:R-:W-:Y:S01]  /*6780*/  FFMA R11, R27.reuse, R16, R11 ;  /* 0x000000101b0b7223 */ /* 0x040fe2000000000b */
[C---:B------:R-:W-:Y:S01]  /*6790*/  FFMA R8, R27.reuse, R0, R8 ;  /* 0x000000001b087223 */ /* 0x040fe20000000008 */
[C---:B------:R-:W-:Y:S01]  /*67a0*/  FFMA R9, R27.reuse, R2, R9 ;  /* 0x000000021b097223 */ /* 0x040fe20000000009 */
[----:B------:R-:W-:Y:S02]  /*67b0*/  HADD2.F32 R0, -RZ, R37.H1_H1 ;  /* 0x30000025ff007230 */ /* 0x000fe40000004100 */
[----:B------:R-:W-:Y:S01]  /*67c0*/  FFMA R10, R27, R3, R10 ;  /* 0x000000031b0a7223 */ /* 0x000fe2000000000a */
[C---:B------:R-:W-:Y:S01]  /*67d0*/  FMUL R15, R24.reuse, R15 ;  /* 0x0000000f180f7220 */ /* 0x040fe20000400000 */
[--C-:B------:R-:W-:Y:S01]  /*67e0*/  HADD2.F32 R2, -RZ, R38.reuse.H0_H0 ;  /* 0x20000026ff027230 */ /* 0x100fe20000004100 */
[----:B------:R-:W-:Y:S01]  /*67f0*/  F2FP.F16.F32.PACK_AB R34, R5, R4 ;  /* 0x000000040522723e */ /* 0x000fe200000000ff */
[----:B------:R-:W-:Y:S02]  /*6800*/  HADD2.F32 R3, -RZ, R38.H1_H1 ;  /* 0x30000026ff037230 */ /* 0x000fe40000004100 */
[C---:B------:R-:W-:Y:S01]  /*6810*/  FMUL R13, R24.reuse, R17 ;  /* 0x00000011180d7220 */ /* 0x040fe20000400000 */
[--C-:B------:R-:W-:Y:S02]  /*6820*/  HADD2.F32 R4, -RZ, R39.reuse.H0_H0 ;  /* 0x20000027ff047230 */ /* 0x100fe40000004100 */
[C---:B------:R-:W-:Y:S01]  /*6830*/  FMUL R14, R24.reuse, R18 ;  /* 0x00000012180e7220 */ /* 0x040fe20000400000 */
[----:B------:R-:W-:Y:S02]  /*6840*/  HADD2.F32 R5, -RZ, R39.H1_H1 ;  /* 0x30000027ff057230 */ /* 0x000fe40000004100 */
[C---:B------:R-:W-:Y:S01]  /*6850*/  FFMA R15, R27.reuse, R0, R15 ;  /* 0x000000001b0f7223 */ /* 0x040fe2000000000f */
[----:B------:R-:W-:Y:S01]  /*6860*/  FMUL R19, R24, R19 ;  /* 0x0000001318137220 */ /* 0x000fe20000400000 */
[C---:B------:R-:W-:Y:S01]  /*6870*/  FFMA R12, R27.reuse, R2, R12 ;  /* 0x000000021b0c7223 */ /* 0x040fe2000000000c */
[C---:B------:R-:W-:Y:S01]  /*6880*/  FFMA R13, R27.reuse, R3, R13 ;  /* 0x000000031b0d7223 */ /* 0x040fe2000000000d */
[C---:B------:R-:W-:Y:S01]  /*6890*/  FFMA R14, R27.reuse, R4, R14 ;  /* 0x000000041b0e7223 */ /* 0x040fe2000000000e */
[----:B------:R-:W-:Y:S01]  /*68a0*/  FFMA R19, R27, R5, R19 ;  /* 0x000000051b137223 */ /* 0x000fe20000000013 */
[----:B------:R-:W-:Y:S02]  /*68b0*/  F2FP.F16.F32.PACK_AB R35, R11, R6 ;  /* 0x000000060b23723e */ /* 0x000fe400000000ff */
[----:B------:R-:W-:Y:S02]  /*68c0*/  F2FP.F16.F32.PACK_AB R8, R9, R8 ;  /* 0x000000080908723e */ /* 0x000fe400000000ff */
[----:B------:R-:W-:Y:S01]  /*68d0*/  F2FP.F16.F32.PACK_AB R9, R15, R10 ;  /* 0x0000000a0f09723e */ /* 0x000fe200000000ff */
[----:B------:R1:W-:Y:S01]  /*68e0*/  STSM.16.M88.4 [R61+0x200], R32 ;  /* 0x000200203d007844 */ /* 0x0003e20000000200 */
[----:B------:R-:W-:Y:S02]  /*68f0*/  F2FP.F16.F32.PACK_AB R10, R13, R12 ;  /* 0x0000000c0d0a723e */ /* 0x000fe400000000ff */
[----:B------:R-:W-:Y:S05]  /*6900*/  F2FP.F16.F32.PACK_AB R11, R19, R14 ;  /* 0x0000000e130b723e */ /* 0x000fea00000000ff */
[----:B------:R1:W-:Y:S01]  /*6910*/  STSM.16.M88.4 [R60+0x200], R8 ;  /* 0x000200083c007844 */ /* 0x0003e20000000200 */
[----:B------:R-:W-:Y:S01]  /*6920*/  @!PT LDS RZ, [RZ] ;  /* 0x00000000fffff984 */ /* 0x000fe20000000800 */
[----:B------:R-:W-:Y:S01]  /*6930*/  @!PT LDS RZ, [RZ] ;  /* 0x00000000fffff984 */ /* 0x000fe20000000800 */
[----:B------:R-:W-:Y:S01]  /*6940*/  @!PT LDS RZ, [RZ] ;  /* 0x00000000fffff984 */ /* 0x000fe20000000800 */
[----:B------:R-:W-:Y:S01]  /*6950*/  @!PT LDS RZ, [RZ] ;  /* 0x00000000fffff984 */ /* 0x000fe20000000800 */
[----:B------:R3:W-:Y:S07]  /*6960*/  MEMBAR.ALL.CTA ;  /* 0x0000000000007992 */ /* 0x0007ee0000008000 */
[----:B---3--:R-:W3:Y:S02]  /*6970*/  FENCE.VIEW.ASYNC.S ;  /* 0x00000000000073c6 */ /* 0x008ee40000000000 */
[----:B---3--:R-:W-:Y:S06]  /*6980*/  BAR.SYNC.DEFER_BLOCKING 0x1, 0x80 ;  /* 0x0042000000007b1d */ /* 0x008fec0000010000 */
[----:B------:R-:W-:Y:S05]  /*6990*/  @P0 BRA `(.L_x_105) ;  /* 0x0000000000280947 */ /* 0x000fea0003800000 */
[----:B------:R-:W3:Y:S01]  /*69a0*/  LDCU.64 UR6, c[0x0][0x348] ;  /* 0x00006900ff0677ac */ /* 0x000ee20008000a00 */
[----:B------:R-:W-:Y:S01]  /*69b0*/  UIADD3 UR4, UPT, UPT, UR44, 0x200, URZ ;  /* 0x000002002c047890 */ /* 0x000fe2000fffe0ff */
[----:B------:R-:W-:Y:S05]  /*69c0*/  UMOV UR51, UR36 ;  /* 0x0000002400337c82 */ /* 0x000fea0008000000 */
[----:B------:R-:W-:Y:S04]  /*69d0*/  MOV R49, UR4 ;  /* 0x0000000400317c02 */ /* 0x000fe80008000f00 */
[----:B------:R-:W-:Y:S01]  /*69e0*/  R2UR UR48, R49 ;  /* 0x00000000313072ca */ /* 0x000fe200000e0000 */
[----:B---3--:R-:W-:Y:S04]  /*69f0*/  UIADD3 UR4, UP0, UPT, UR6, 0x680, URZ ;  /* 0x0000068006047890 */ /* 0x008fe8000ff1e0ff */
[----:B------:R-:W-:Y:S09]  /*6a00*/  UIADD3.X UR5, UPT, UPT, URZ, UR7, URZ, UP0, !UPT ;  /* 0x00000007ff057290 */ /* 0x000ff200087fe4ff */
[----:B------:R3:W-:Y:S01]  /*6a10*/  UTMASTG.3D [UR48], [UR4] ;  /* 0x00000030040073b5 */ /* 0x0007e20008010000 */
[----:B------:R0:W-:Y:S01]  /*6a20*/  UTMACMDFLUSH ;  /* 0x00000000000079b7 */ /* 0x0001e20000000000 */
[----:B---3--:R-:W-:Y:S04]  /*6a30*/  DEPBAR.LE SB0, 0x1 ;  /* 0x000080400000791a */ /* 0x008fe80000000000 */
.L_x_105:
[----:B------:R-:W-:Y:S05]  /*6a40*/  BSYNC.RECONVERGENT B0 ;  /* 0x0000000000007941 */ /* 0x000fea0003800200 */
.L_x_104:
[----:B------:R-:W-:Y:S01]  /*6a50*/  BAR.SYNC.DEFER_BLOCKING 0x1, 0x80 ;  /* 0x0042000000007b1d */ /* 0x000fe20000010000 */
[----:B------:R-:W-:Y:S01]  /*6a60*/  ISETP.NE.AND P1, PT, R59, RZ, PT ;  /* 0x000000ff3b00720c */ /* 0x000fe20003f25270 */
[----:B------:R-:W-:Y:S01]  /*6a70*/  UISETP.NE.AND UP0, UPT, UR52, URZ, UPT ;  /* 0x000000ff3400728c */ /* 0x000fe2000bf05270 */
[----:B------:R-:W-:Y:S11]  /*6a80*/  LEA R2, R62, UR44, 0x3 ;  /* 0x0000002c3e027c11 */ /* 0x000ff6000f8e18ff */
[----:B------:R-:W-:Y:S01]  /*6a90*/  @P1 SHF.L.U32 R3, R54, 0x1f, RZ ;  /* 0x0000001f36031819 */ /* 0x000fe200000006ff */
[----:B------:R-:W-:Y:S06]  /*6aa0*/  BRA.U !UP0, `(.L_x_106) ;  /* 0x0000000108247547 */ /* 0x000fec000b800000 */
[----:B------:R-:W-:Y:S01]  /*6ab0*/  IMAD.U32 R4, RZ, RZ, UR46 ;  /* 0x0000002eff047e24 */ /* 0x000fe2000f8e00ff */
[----:B------:R-:W-:Y:S01]  /*6ac0*/  MOV R0, UR47 ;  /* 0x0000002f00007c02 */ /* 0x000fe20008000f00 */
[----:B------:R-:W-:Y:S03]  /*6ad0*/  UIADD3 UR4, UPT, UPT, UR46, 0x1, URZ ;  /* 0x000000012e047890 */ /* 0x000fe6000fffe0ff */
[----:B------:R-:W-:Y:S01]  /*6ae0*/  @P1 LEA R4, R4, UR44, 0x3 ;  /* 0x0000002c04041c11 */ /* 0x000fe2000f8e18ff */
[----:B------:R-:W-:Y:S04]  /*6af0*/  UISETP.NE.AND UP0, UPT, UR4, 0x4, UPT ;  /* 0x000000040400788c */ /* 0x000fe8000bf05270 */
[----:B------:R-:W-:Y:S01]  /*6b00*/  @P1 VIADD R4, R4, 0x50 ;  /* 0x0000005004041836 */ /* 0x000fe20000000000 */
[----:B------:R-:W-:Y:S04]  /*6b10*/  USEL UR46, UR4, URZ, UP0 ;  /* 0x000000ff042e7287 */ /* 0x000fe80008000000 */
[----:B------:R-:W-:Y:S04]  /*6b20*/  @P1 PRMT R0, R0, 0x654, R4 ;  /* 0x0000065400001816 */ /* 0x000fe80000000004 */
[----:B------:R3:W-:Y:S04]  /*6b30*/  @P1 SYNCS.ARRIVE.TRANS64.RED.A1T0 RZ, [R0+URZ], RZ ;  /* 0x000000ff00ff19a7 */ /* 0x0007e800081004ff */
.L_x_106:
[----:B------:R-:W4:Y:S01]  /*6b40*/  @P1 SYNCS.PHASECHK.TRANS64.TRYWAIT P0, [R2+URZ+0x30], R3 ;  /* 0x00003003020015a7 */ /* 0x000f2200080011ff */
[----:B------:R-:W-:Y:S01]  /*6b50*/  BSSY B1, `(.L_x_107) ;  /* 0x0000013000017945 */ /* 0x000fe20003800000 */
[----:B----4-:R-:W-:Y:S03]  /*6b60*/  @P1 SEL R64, RZ, 0x1, !P0 ;  /* 0x00000001ff401807 */ /* 0x010fe60004000000 */
[----:B------:R-:W-:Y:S05]  /*6b70*/  @!P1 BRA `(.L_x_108) ;  /* 0x0000000000409947 */ /* 0x000fea0003800000 */
[----:B------:R-:W-:Y:S01]  /*6b80*/  ISETP.NE.AND P1, PT, R65, RZ, PT ;  /* 0x000000ff4100720c */ /* 0x000fe20003f25270 */
[----:B------:R-:W-:Y:S01]  /*6b90*/  BSSY B0, `(.L_x_109) ;  /* 0x0000009000007945 */ /* 0x000fe20003800000 */
[----:B------:R-:W-:Y:S11]  /*6ba0*/  ISETP.NE.AND P0, PT, R64, RZ, PT ;  /* 0x000000ff4000720c */ /* 0x000ff60003f05270 */
[----:B------:R-:W-:Y:S05]  /*6bb0*/  @P1 IMAD R4, R62, 0x1000, R63 ;  /* 0x000010003e041824 */ /* 0x000fea00078e023f */
[----:B------:R-:W-:Y:S05]  /*6bc0*/  @P1 IADD3 R3, PT, PT, R4, UR44, RZ ;  /* 0x0000002c04031c10 */ /* 0x000fea000fffe0ff */
[----:B------:R-:W-:Y:S01]  /*6bd0*/  @P1 IMAD.IADD R3, R55, 0x1, R3 ;  /* 0x0000000137031824 */ /* 0x000fe200078e0203 */
[----:B------:R-:W-:Y:S06]  /*6be0*/  @P0 BRA `(.L_x_110) ;  /* 0x00000000000c0947 */ /* 0x000fec0003800000 */
[----:B---3--:R-:W-:Y:S04]  /*6bf0*/  SHF.L.U32 R0, R54, 0x1f, RZ ;  /* 0x0000001f36007819 */ /* 0x008fe800000006ff */
[----:B------:R-:W3:Y:S02]  /*6c00*/  SYNCS.PHASECHK.TRANS64.TRYWAIT P0, [R2+URZ+0x30], R0 ;  /* 0x00003000020075a7 */ /* 0x000ee400080011ff */
[----:B---3--:R-:W-:Y:S05]  /*6c10*/  @!P0 BRA `(.L_x_111) ;  /* 0x00000024008c8947 */ /* 0x008fea0003800000 */
.L_x_110:
[----:B------:R-:W-:Y:S05]  /*6c20*/  BSYNC B0 ;  /* 0x0000000000007941 */ /* 0x000fea0003800000 */
.L_x_109:
[----:B------:R-:W-:Y:S02]  /*6c30*/  ISETP.NE.AND P0, PT, R65, RZ, PT ;  /* 0x000000ff4100720c */ /* 0x000fe40003f05270 */
[----:B------:R-:W-:Y:S11]  /*6c40*/  IADD3 R62, PT, PT, R62, 0x1, RZ ;  /* 0x000000013e3e7810 */ /* 0x000ff60007ffe0ff */
[----:B------:R-:W-:Y:S05]  /*6c50*/  @P0 WARPSYNC.ALL ;  /* 0x0000000000000948 */ /* 0x000fea0003800000 */
[----:B------:R4:W1:Y:S04]  /*6c60*/  @P0 LDSM.16.M88.4 R28, [R4+UR44+0x200] ;  /* 0x0002002c041c083b */ /* 0x0008680008000200 */
[----:B------:R4:W1:Y:S02]  /*6c70*/  @P0 LDSM.16.M88.4 R36, [R3+0x200] ;  /* 0x000200000324083b */ /* 0x0008640000000200 */
.L_x_108:
[----:B------:R-:W-:Y:S05]  /*6c80*/  BSYNC B1 ;  /* 0x0000000000017941 */ /* 0x000fea0003800000 */
.L_x_107:
[----:B---3--:R-:W-:Y:S05]  /*6c90*/  VIADD R0, R25, 0x20 ;  /* 0x0000002019007836 */ /* 0x008fea0000000000 */
[----:B------:R-:W-:Y:S04]  /*6ca0*/  SHF.R.U32.HI R0, RZ, 0x15, R0 ;  /* 0x00000015ff007819 */ /* 0x000fe80000011600 */
[----:B------:R-:W-:Y:S11]  /*6cb0*/  LOP3.LUT P0, RZ, R0, 0x3, R46, 0x48, !PT ;  /* 0x0000000300ff7812 */ /* 0x000ff6000780482e */
[----:B------:R-:W-:Y:S02]  /*6cc0*/  @!UPT UIADD3 URZ, UPT, UPT, URZ, URZ, URZ ;  /* 0x000000fffffff290 */ /* 0x000fe4000fffe0ff */
[----:B------:R-:W-:Y:S05]  /*6cd0*/  @!P0 BRA `(.L_x_112) ;  /* 0x0000000000408947 */ /* 0x000fea0003800000 */
[----:B------:R-:W3:Y:S01]  /*6ce0*/  LDCU.64 UR8, c[0x4][0x70] ;  /* 0x01000e00ff0877ac */ /* 0x000ee20008000a00 */
[----:B----4-:R-:W-:Y:S01]  /*6cf0*/  MOV R3, 0x0 ;  /* 0x0000000000037802 */ /* 0x010fe20000000f00 */
[----:B------:R-:W-:Y:S02]  /*6d00*/  HFMA2 R12, -RZ, RZ, 0, 5.9604644775390625e-08 ;  /* 0x00000001ff0c7431 */ /* 0x000fe400000001ff */
[----:B-1----:R-:W-:Y:S02]  /*6d10*/  IMAD.MOV.U32 R8, RZ, RZ, 0x192 ;  /* 0x00000192ff087424 */ /* 0x002fe400078e00ff */
[----:B------:R-:W-:Y:S01]  /*6d20*/  IMAD.MOV.U32 R13, RZ, RZ, RZ ;  /* 0x000000ffff0d7224 */ /* 0x000fe200078e00ff */
[----:B------:R-:W1:Y:S01]  /*6d30*/  LDCU.64 UR6, c[0x4][0x78] ;  /* 0x01000f00ff0677ac */ /* 0x000e620008000a00 */
[----:B------:R-:W4:Y:S01]  /*6d40*/  LDC.64 R2, c[0x4][R3] ;  /* 0x0100000003027b82 */ /* 0x000f220000000a00 */
[----:B------:R-:W5:Y:S01]  /*6d50*/  LDCU.64 UR4, c[0x4][0x10] ;  /* 0x01000200ff0477ac */ /* 0x000f620008000a00 */
[----:B---3--:R-:W-:Y:S01]  /*6d60*/  MOV R5, UR9 ;  /* 0x0000000900057c02 */ /* 0x008fe20008000f00 */
[----:B------:R-:W-:Y:S01]  /*6d70*/  IMAD.U32 R4, RZ, RZ, UR8 ;  /* 0x00000008ff047e24 */ /* 0x000fe2000f8e00ff */
[----:B-1----:R-:W-:Y:S01]  /*6d80*/  MOV R7, UR7 ;  /* 0x0000000700077c02 */ /* 0x002fe20008000f00 */
[----:B------:R-:W-:Y:S01]  /*6d90*/  IMAD.U32 R6, RZ, RZ, UR6 ;  /* 0x00000006ff067e24 */ /* 0x000fe2000f8e00ff */
[----:B-----5:R-:W-:Y:S01]  /*6da0*/  MOV R11, UR5 ;  /* 0x00000005000b7c02 */ /* 0x020fe20008000f00 */
[----:B------:R-:W-:Y:S02]  /*6db0*/  IMAD.U32 R10, RZ, RZ, UR4 ;  /* 0x00000004ff0a7e24 */ /* 0x000fe4000f8e00ff */
[----:B------:R-:W-:Y:S07]  /*6dc0*/  LEPC R20, `(.L_x_112) ;  /* 0x000000001014794e */ /* 0x000fee0000000000 */
[----:B--2-4-:R-:W-:Y:S05]  /*6dd0*/  CALL.ABS.NOINC R2 ;  /* 0x0000000002007343 */ /* 0x014fea0003c00000 */
.L_x_112:
[----:B------:R-:W-:Y:S01]  /*6de0*/  ISETP.NE.AND P6, PT, R59, RZ, PT ;  /* 0x000000ff3b00720c */ /* 0x000fe20003fc5270 */
[----:B------:R-:W-:Y:S05]  /*6df0*/  WARPSYNC.ALL ;  /* 0x0000000000007948 */ /* 0x000fea0003800000 */
[----:B------:R-:W-:Y:S01]  /*6e00*/  R2UR UR4, R25 ;  /* 0x00000000190472ca */ /* 0x000fe200000e0000 */
[----:B-1--4-:R-:W-:Y:S01]  /*6e10*/  HADD2.F32 R3, -RZ, R28.H0_H0 ;  /* 0x2000001cff037230 */ /* 0x012fe20000004100 */
[----:B------:R-:W-:Y:S01]  /*6e20*/  ISETP.NE.AND P0, PT, R56, RZ, PT ;  /* 0x000000ff3800720c */ /* 0x000fe20003f05270 */
[----:B------:R-:W-:Y:S01]  /*6e30*/  HADD2.F32 R20, -RZ, R30.H0_H0 ;  /* 0x2000001eff147230 */ /* 0x000fe20000004100 */
[----:B------:R-:W-:Y:S09]  /*6e40*/  BSSY.RECONVERGENT B0, `(.L_x_113) ;  /* 0x0000053000007945 */ /* 0x000ff20003800200 */
[----:B------:R-:W1:Y:S02]  /*6e50*/  LDTM.16dp256bit.x4 R4, tmem[UR4+0x20] ;  /* 0x00002004000479ee */ /* 0x000e640008120000 */
[C---:B-1----:R-:W-:Y:S01]  /*6e60*/  FMUL R0, R24.reuse, R4 ;  /* 0x0000000418007220 */ /* 0x042fe20000400000 */
[----:B------:R-:W-:Y:S02]  /*6e70*/  HADD2.F32 R4, -RZ, R28.H1_H1 ;  /* 0x3000001cff047230 */ /* 0x000fe40000004100 */
[C---:B------:R-:W-:Y:S01]  /*6e80*/  FMUL R2, R24.reuse, R5 ;  /* 0x0000000518027220 */ /* 0x040fe20000400000 */
[--C-:B------:R-:W-:Y:S02]  /*6e90*/  HADD2.F32 R5, -RZ, R29.reuse.H0_H0 ;  /* 0x2000001dff057230 */ /* 0x100fe40000004100 */
[C---:B------:R-:W-:Y:S01]  /*6ea0*/  FFMA R0, R27.reuse, R3, R0 ;  /* 0x000000031b007223 */ /* 0x040fe20000000000 */
[C---:B------:R-:W-:Y:S01]  /*6eb0*/  FMUL R3, R24.reuse, R6 ;  /* 0x0000000618037220 */ /* 0x040fe20000400000 */
[----:B------:R-:W-:Y:S02]  /*6ec0*/  HADD2.F32 R6, -RZ, R29.H1_H1 ;  /* 0x3000001dff067230 */ /* 0x000fe40000004100 */
[C---:B------:R-:W-:Y:S01]  /*6ed0*/  FFMA R2, R27.reuse, R4, R2 ;  /* 0x000000041b027223 */ /* 0x040fe20000000002 */
[C---:B------:R-:W-:Y:S01]  /*6ee0*/  FMUL R7, R24.reuse, R7 ;  /* 0x0000000718077220 */ /* 0x040fe20000400000 */
[C---:B------:R-:W-:Y:S01]  /*6ef0*/  FFMA R3, R27.reuse, R5, R3 ;  /* 0x000000051b037223 */ /* 0x040fe20000000003 */
[C---:B------:R-:W-:Y:S01]  /*6f00*/  FMUL R4, R24.reuse, R8 ;  /* 0x0000000818047220 */ /* 0x040fe20000400000 */
[----:B------:R-:W-:Y:S01]  /*6f10*/  FMUL R5, R24, R9 ;  /* 0x0000000918057220 */ /* 0x000fe20000400000 */
[----:B------:R-:W-:Y:S01]  /*6f20*/  F2FP.F16.F32.PACK_AB R32, R2, R0 ;  /* 0x000000000220723e */ /* 0x000fe200000000ff */
[C---:B------:R-:W-:Y:S01]  /*6f30*/  FFMA R7, R27.reuse, R6, R7 ;  /* 0x000000061b077223 */ /* 0x040fe20000000007 */
[----:B------:R-:W-:Y:S02]  /*6f40*/  HADD2.F32 R0, -RZ, R30.H1_H1 ;  /* 0x3000001eff007230 */ /* 0x000fe40000004100 */
[----:B------:R-:W-:Y:S01]  /*6f50*/  FFMA R4, R27, R20, R4 ;  /* 0x000000141b047223 */ /* 0x000fe20000000004 */
[--C-:B------:R-:W-:Y:S02]  /*6f60*/  HADD2.F32 R2, -RZ, R31.reuse.H0_H0 ;  /* 0x2000001fff027230 */ /* 0x100fe40000004100 */
[C---:B------:R-:W-:Y:S01]  /*6f70*/  FMUL R6, R24.reuse, R10 ;  /* 0x0000000a18067220 */ /* 0x040fe20000400000 */
[----:B------:R-:W-:Y:S01]  /*6f80*/  F2FP.F16.F32.PACK_AB R33, R7, R3 ;  /* 0x000000030721723e */ /* 0x000fe200000000ff */
[----:B------:R-:W-:Y:S02]  /*6f90*/  HADD2.F32 R3, -RZ, R31.H1_H1 ;  /* 0x3000001fff037230 */ /* 0x000fe40000004100 */
[----:B------:R-:W-:Y:S01]  /*6fa0*/  FFMA R5, R27, R0, R5 ;  /* 0x000000001b057223 */ /* 0x000fe20000000005 */
[C---:B------:R-:W-:Y:S01]  /*6fb0*/  FMUL R11, R24.reuse, R11 ;  /* 0x0000000b180b7220 */ /* 0x040fe20000400000 */
[--C-:B------:R-:W-:Y:S02]  /*6fc0*/  HADD2.F32 R7, -RZ, R36.reuse.H0_H0 ;  /* 0x20000024ff077230 */ /* 0x100fe40000004100 */
[C---:B------:R-:W-:Y:S01]  /*6fd0*/  FMUL R8, R24.reuse, R12 ;  /* 0x0000000c18087220 */ /* 0x040fe20000400000 */
[----:B------:R-:W-:Y:S01]  /*6fe0*/  HADD2.F32 R0, -RZ, R36.H1_H1 ;  /* 0x30000024ff007230 */ /* 0x000fe20000004100 */
[----:B------:R-:W-:Y:S01]  /*6ff0*/  F2FP.F16.F32.PACK_AB R34, R5, R4 ;  /* 0x000000040522723e */ /* 0x000fe200000000ff */
[C---:B------:R-:W-:Y:S01]  /*7000*/  FMUL R9, R24.reuse, R13 ;  /* 0x0000000d18097220 */ /* 0x040fe20000400000 */
[C---:B------:R-:W-:Y:S01]  /*7010*/  FFMA R6, R27.reuse, R2, R6 ;  /* 0x000000021b067223 */ /* 0x040fe20000000006 */
[C---:B------:R-:W-:Y:S01]  /*7020*/  FFMA R11, R27.reuse, R3, R11 ;  /* 0x000000031b0b7223 */ /* 0x040fe2000000000b */
[C---:B------:R-:W-:Y:S01]  /*7030*/  FFMA R8, R27.reuse, R7, R8 ;  /* 0x000000071b087223 */ /* 0x040fe20000000008 */
[----:B------:R-:W-:Y:S01]  /*7040*/  FFMA R9, R27, R0, R9 ;  /* 0x000000001b097223 */ /* 0x000fe20000000009 */
[--C-:B------:R-:W-:Y:S02]  /*7050*/  HADD2.F32 R2, -RZ, R37.reuse.H0_H0 ;  /* 0x20000025ff027230 */ /* 0x100fe40000004100 */
[C---:B------:R-:W-:Y:S01]  /*7060*/  FMUL R10, R24.reuse, R14 ;  /* 0x0000000e180a7220 */ /* 0x040fe20000400000 */
[----:B------:R-:W-:Y:S01]  /*7070*/  F2FP.F16.F32.PACK_AB R35, R11, R6 ;  /* 0x000000060b23723e */ /* 0x000fe200000000ff */
[----:B------:R-:W-:Y:S01]  /*7080*/  HADD2.F32 R0, -RZ, R37.H1_H1 ;  /* 0x30000025ff007230 */ /* 0x000fe20000004100 */
[----:B------:R-:W-:Y:S01]  /*7090*/  F2FP.F16.F32.PACK_AB R8, R9, R8 ;  /* 0x000000080908723e */ /* 0x000fe200000000ff */
[C---:B------:R-:W-:Y:S01]  /*70a0*/  FMUL R15, R24.reuse, R15 ;  /* 0x0000000f180f7220 */ /* 0x040fe20000400000 */
[C---:B------:R-:W-:Y:S01]  /*70b0*/  FFMA R10, R27.reuse, R2, R10 ;  /* 0x000000021b0a7223 */ /* 0x040fe2000000000a */
[----:B------:R1:W-:Y:S01]  /*70c0*/  STSM.16.M88.4 [R61+0x1200], R32 ;  /* 0x001200203d007844 */ /* 0x0003e20000000200 */
[--C-:B------:R-:W-:Y:S02]  /*70d0*/  HADD2.F32 R2, -RZ, R38.reuse.H0_H0 ;  /* 0x20000026ff027230 */ /* 0x100fe40000004100 */
[----:B------:R-:W-:Y:S01]  /*70e0*/  FFMA R15, R27, R0, R15 ;  /* 0x000000001b0f7223 */ /* 0x000fe2000000000f */
[C---:B------:R-:W-:Y:S01]  /*70f0*/  FMUL R12, R24.reuse, R16 ;  /* 0x00000010180c7220 */ /* 0x040fe20000400000 */
[----:B------:R-:W-:Y:S02]  /*7100*/  HADD2.F32 R0, -RZ, R38.H1_H1 ;  /* 0x30000026ff007230 */ /* 0x000fe40000004100 */
[C---:B------:R-:W-:Y:S01]  /*7110*/  FMUL R13, R24.reuse, R17 ;  /* 0x00000011180d7220 */ /* 0x040fe20000400000 */
[--C-:B------:R-:W-:Y:S01]  /*7120*/  HADD2.F32 R3, -RZ, R39.reuse.H0_H0 ;  /* 0x20000027ff037230 */ /* 0x100fe20000004100 */
[----:B------:R-:W-:Y:S01]  /*7130*/  F2FP.F16.F32.PACK_AB R9, R15, R10 ;  /* 0x0000000a0f09723e */ /* 0x000fe200000000ff */
[C---:B------:R-:W-:Y:S01]  /*7140*/  FMUL R14, R24.reuse, R18 ;  /* 0x00000012180e7220 */ /* 0x040fe20000400000 */
[----:B------:R-:W-:Y:S02]  /*7150*/  HADD2.F32 R4, -RZ, R39.H1_H1 ;  /* 0x30000027ff047230 */ /* 0x000fe40000004100 */
[----:B------:R-:W-:Y:S01]  /*7160*/  FMUL R19, R24, R19 ;  /* 0x0000001318137220 */ /* 0x000fe20000400000 */
[C---:B------:R-:W-:Y:S01]  /*7170*/  FFMA R12, R27.reuse, R2, R12 ;  /* 0x000000021b0c7223 */ /* 0x040fe2000000000c */
[----:B------:R-:W-:Y:S01]  /*7180*/  MOV R2, UR46 ;  /* 0x0000002e00027c02 */ /* 0x000fe20008000f00 */
[C---:B------:R-:W-:Y:S01]  /*7190*/  FFMA R13, R27.reuse, R0, R13 ;  /* 0x000000001b0d7223 */ /* 0x040fe2000000000d */
[C---:B------:R-:W-:Y:S01]  /*71a0*/  FFMA R14, R27.reuse, R3, R14 ;  /* 0x000000031b0e7223 */ /* 0x040fe2000000000e */
[----:B------:R-:W-:Y:S01]  /*71b0*/  FFMA R19, R27, R4, R19 ;  /* 0x000000041b137223 */ /* 0x000fe20000000013 */
[----:B------:R-:W-:Y:S02]  /*71c0*/  @P6 LEA R2, R2, UR44, 0x3 ;  /* 0x0000002c02026c11 */ /* 0x000fe4000f8e18ff */
[----:B------:R-:W-:Y:S02]  /*71d0*/  F2FP.F16.F32.PACK_AB R10, R13, R12 ;  /* 0x0000000c0d0a723e */ /* 0x000fe400000000ff */
[----:B------:R-:W-:Y:S02]  /*71e0*/  F2FP.F16.F32.PACK_AB R11, R19, R14 ;  /* 0x0000000e130b723e */ /* 0x000fe400000000ff */
[----:B------:R-:W-:Y:S02]  /*71f0*/  MOV R0, UR47 ;  /* 0x0000002f00007c02 */ /* 0x000fe40008000f00 */
[----:B------:R-:W-:Y:S01]  /*7200*/  @P6 IADD3 R2, PT, PT, R2, 0x50, RZ ;  /* 0x0000005002026810 */ /* 0x000fe20007ffe0ff */
[----:B------:R1:W-:Y:S01]  /*7210*/  STSM.16.M88.4 [R60+0x1200], R8 ;  /* 0x001200083c007844 */ /* 0x0003e20000000200 */
[----:B------:R-:W-:Y:S02]  /*7220*/  @P6 SHF.L.U32 R3, R54, 0x1f, RZ ;  /* 0x0000001f36036819 */ /* 0x000fe400000006ff */
[----:B------:R-:W-:Y:S01]  /*7230*/  @P6 PRMT R0, R0, 0x654, R2 ;  /* 0x0000065400006816 */ /* 0x000fe20000000002 */
[----:B------:R-:W-:Y:S01]  /*7240*/  @!PT LDS RZ, [RZ] ;  /* 0x00000000fffff984 */ /* 0x000fe20000000800 */
[----:B------:R-:W-:Y:S01]  /*7250*/  @!PT LDS RZ, [RZ] ;  /* 0x00000000fffff984 */ /* 0x000fe20000000800 */
[----:B------:R-:W-:Y:S01]  /*7260*/  @!PT LDS RZ, [RZ] ;  /* 0x00000000fffff984 */ /* 0x000fe20000000800 */
[----:B------:R-:W-:Y:S01]  /*7270*/  @!PT LDS RZ, [RZ] ;  /* 0x00000000fffff984 */ /* 0x000fe20000000800 */
[----:B------:R3:W-:Y:S06]  /*7280*/  MEMBAR.ALL.CTA ;  /* 0x0000000000007992 */ /* 0x0007ec0000008000 */
[----:B---3--:R-:W3:Y:S01]  /*7290*/  FENCE.VIEW.ASYNC.S ;  /* 0x00000000000073c6 */ /* 0x008ee20000000000 */
[----:B------:R-:W-:Y:S01]  /*72a0*/  LEA R2, R62, UR44, 0x3 ;  /* 0x0000002c3e027c11 */ /* 0x000fe2000f8e18ff */
[----:B---3--:R-:W-:Y:S06]  /*72b0*/  BAR.SYNC.DEFER_BLOCKING 0x1, 0x80 ;  /* 0x0042000000007b1d */ /* 0x008fec0000010000 */
[----:B------:R-:W-:Y:S05]  /*72c0*/  @P0 BRA `(.L_x_114) ;  /* 0x0000000000280947 */ /* 0x000fea0003800000 */
[----:B------:R-:W3:Y:S01]  /*72d0*/  LDCU.64 UR6, c[0x0][0x348] ;  /* 0x00006900ff0677ac */ /* 0x000ee20008000a00 */
[----:B------:R-:W-:Y:S02]  /*72e0*/  UIADD3 UR9, UPT, UPT, UR49, 0x20, URZ ;  /* 0x0000002031097890 */ /* 0x000fe4000fffe0ff */
[----:B------:R-:W-:Y:S01]  /*72f0*/  UIADD3 UR8, UPT, UPT, UR44, 0x1200, URZ ;  /* 0x000012002c087890 */ /* 0x000fe2000fffe0ff */
[----:B------:R-:W-:Y:S01]  /*7300*/  UMOV UR10, UR50 ;  /* 0x00000032000a7c82 */ /* 0x000fe20008000000 */
[----:B------:R-:W-:Y:S01]  /*7310*/  UMOV UR11, UR36 ;  /* 0x00000024000b7c82 */ /* 0x000fe20008000000 */
[----:B---3--:R-:W-:Y:S04]  /*7320*/  UIADD3 UR4, UP0, UPT, UR6, 0x680, URZ ;  /* 0x0000068006047890 */ /* 0x008fe8000ff1e0ff */
[----:B------:R-:W-:Y:S09]  /*7330*/  UIADD3.X UR5, UPT, UPT, URZ, UR7, URZ, UP0, !UPT ;  /* 0x00000007ff057290 */ /* 0x000ff200087fe4ff */
[----:B------:R3:W-:Y:S01]  /*7340*/  UTMASTG.3D [UR8], [UR4] ;  /* 0x00000008040073b5 */ /* 0x0007e20008010000 */
[----:B------:R0:W-:Y:S01]  /*7350*/  UTMACMDFLUSH ;  /* 0x00000000000079b7 */ /* 0x0001e20000000000 */
[----:B---3--:R-:W-:Y:S04]  /*7360*/  DEPBAR.LE SB0, 0x1 ;  /* 0x000080400000791a */ /* 0x008fe80000000000 */
.L_x_114:
[----:B------:R-:W-:Y:S05]  /*7370*/  BSYNC.RECONVERGENT B0 ;  /* 0x0000000000007941 */ /* 0x000fea0003800200 */
.L_x_113:
[----:B------:R-:W-:Y:S01]  /*7380*/  BAR.SYNC.DEFER_BLOCKING 0x1, 0x80 ;  /* 0x0042000000007b1d */ /* 0x000fe20000010000 */
[----:B------:R-:W-:Y:S04]  /*7390*/  UIADD3 UR4, UPT, UPT, UR46, 0x1, URZ ;  /* 0x000000012e047890 */ /* 0x000fe8000fffe0ff */
[----:B------:R-:W-:Y:S04]  /*73a0*/  UISETP.NE.AND UP0, UPT, UR4, 0x4, UPT ;  /* 0x000000040400788c */ /* 0x000fe8000bf05270 */
[----:B------:R-:W-:Y:S01]  /*73b0*/  USEL UR45, UR4, URZ, UP0 ;  /* 0x000000ff042d7287 */ /* 0x000fe20008000000 */
[----:B------:R3:W-:Y:S01]  /*73c0*/  @P6 SYNCS.ARRIVE.TRANS64.RED.A1T0 RZ, [R0+URZ], RZ ;  /* 0x000000ff00ff69a7 */ /* 0x0007e200081004ff */
[----:B------:R-:W-:Y:S01]  /*73d0*/  BSSY B1, `(.L_x_115) ;  /* 0x0000014000017945 */ /* 0x000fe20003800000 */
[----:B------:R-:W4:Y:S02]  /*73e0*/  @P6 SYNCS.PHASECHK.TRANS64.TRYWAIT P0, [R2+URZ+0x30], R3 ;  /* 0x00003003020065a7 */ /* 0x000f2400080011ff */
[----:B----4-:R-:W-:Y:S01]  /*73f0*/  @P6 SEL R64, RZ, 0x1, !P0 ;  /* 0x00000001ff406807 */ /* 0x010fe20004000000 */
[----:B---3--:R-:W-:Y:S06]  /*7400*/  @!P6 BRA `(.L_x_116) ;  /* 0x000000000040e947 */ /* 0x008fec0003800000 */
[----:B------:R-:W-:Y:S01]  /*7410*/  ISETP.NE.AND P1, PT, R65, RZ, PT ;  /* 0x000000ff4100720c */ /* 0x000fe20003f25270 */
[----:B------:R-:W-:Y:S01]  /*7420*/  BSSY B0, `(.L_x_117) ;  /* 0x0000009000007945 */ /* 0x000fe20003800000 */
[----:B------:R-:W-:Y:S11]  /*7430*/  ISETP.NE.AND P0, PT, R64, RZ, PT ;  /* 0x000000ff4000720c */ /* 0x000ff60003f05270 */
[----:B------:R-:W-:Y:S05]  /*7440*/  @P1 IMAD R3, R62, 0x1000, R63 ;  /* 0x000010003e031824 */ /* 0x000fea00078e023f */
[----:B------:R-:W-:Y:S05]  /*7450*/  @P1 IADD3 R0, PT, PT, R3, UR44, RZ ;  /* 0x0000002c03001c10 */ /* 0x000fea000fffe0ff */
[----:B------:R-:W-:Y:S01]  /*7460*/  @P1 IMAD.IADD R0, R55, 0x1, R0 ;  /* 0x0000000137001824 */ /* 0x000fe200078e0200 */
[----:B------:R-:W-:Y:S06]  /*7470*/  @P0 BRA `(.L_x_118) ;  /* 0x00000000000c0947 */ /* 0x000fec0003800000 */
[----:B------:R-:W-:Y:S04]  /*7480*/  SHF.L.U32 R4, R54, 0x1f, RZ ;  /* 0x0000001f36047819 */ /* 0x000fe800000006ff */
[----:B------:R-:W3:Y:S02]  /*7490*/  SYNCS.PHASECHK.TRANS64.TRYWAIT P0, [R2+URZ+0x30], R4 ;  /* 0x00003004020075a7 */ /* 0x000ee400080011ff */
[----:B---3--:R-:W-:Y:S05]  /*74a0*/  @!P0 BRA `(.L_x_119) ;  /* 0x0000001c007c8947 */ /* 0x008fea0003800000 */
.L_x_118:
[----:B------:R-:W-:Y:S05]  /*74b0*/  BSYNC B0 ;  /* 0x0000000000007941 */ /* 0x000fea0003800000 */
.L_x_117:
[----:B------:R-:W-:Y:S02]  /*74c0*/  ISETP.NE.AND P0, PT, R65, RZ, PT ;  /* 0x000000ff4100720c */ /* 0x000fe40003f05270 */
[----:B------:R-:W-:Y:S11]  /*74d0*/  IADD3 R62, PT, PT, R62, 0x1, RZ ;  /* 0x000000013e3e7810 */ /* 0x000ff60007ffe0ff */
[----:B------:R-:W-:Y:S05]  /*74e0*/  @P0 WARPSYNC.ALL ;  /* 0x0000000000000948 */ /* 0x000fea0003800000 */
[----:B------:R4:W1:Y:S04]  /*74f0*/  @P0 LDSM.16.M88.4 R28, [R3+UR44+0x200] ;  /* 0x0002002c031c083b */ /* 0x0008680008000200 */
[----:B------:R4:W1:Y:S02]  /*7500*/  @P0 LDSM.16.M88.4 R36, [R0+0x200] ;  /* 0x000200000024083b */ /* 0x0008640000000200 */
.L_x_116:
[----:B------:R-:W-:Y:S05]  /*7510*/  BSYNC B1 ;  /* 0x0000000000017941 */ /* 0x000fea0003800000 */
.L_x_115:
[----:B----4-:R-:W-:Y:S05]  /*7520*/  VIADD R0, R25, 0x40 ;  /* 0x0000004019007836 */ /* 0x010fea0000000000 */
[----:B------:R-:W-:Y:S04]  /*7530*/  SHF.R.U32.HI R0, RZ, 0x15, R0 ;  /* 0x00000015ff007819 */ /* 0x000fe80000011600 */
[----:B------:R-:W-:Y:S11]  /*7540*/  LOP3.LUT P0, RZ, R0, 0x3, R46, 0x48, !PT ;  /* 0x0000000300ff7812 */ /* 0x000ff6000780482e */
[----:B------:R-:W-:Y:S02]  /*7550*/  @!UPT UIADD3 URZ, UPT, UPT, URZ, URZ, URZ ;  /* 0x000000fffffff290 */ /* 0x000fe4000fffe0ff */
[----:B------:R-:W-:Y:S05]  /*7560*/  @!P0 BRA `(.L_x_120) ;  /* 0x0000000000408947 */ /* 0x000fea0003800000 */
[----:B------:R-:W4:Y:S01]  /*7570*/  LDCU.64 UR8, c[0x4][0x70] ;  /* 0x01000e00ff0877ac */ /* 0x000f220008000a00 */
[----:B------:R-:W-:Y:S01]  /*7580*/  MOV R3, 0x0 ;  /* 0x0000000000037802 */ /* 0x000fe20000000f00 */
[----:B------:R-:W-:Y:S02]  /*7590*/  HFMA2 R12, -RZ, RZ, 0, 5.9604644775390625e-08 ;  /* 0x00000001ff0c7431 */ /* 0x000fe400000001ff */
[----:B-1----:R-:W-:Y:S02]  /*75a0*/  IMAD.MOV.U32 R8, RZ, RZ, 0x192 ;  /* 0x00000192ff087424 */ /* 0x002fe400078e00ff */
[----:B------:R-:W-:Y:S01]  /*75b0*/  IMAD.MOV.U32 R13, RZ, RZ, RZ ;  /* 0x000000ffff0d7224 */ /* 0x000fe200078e00ff */
[----:B------:R-:W1:Y:S01]  /*75c0*/  LDCU.64 UR6, c[0x4][0x78] ;  /* 0x01000f00ff0677ac */ /* 0x000e620008000a00 */
[----:B---3--:R-:W3:Y:S01]  /*75d0*/  LDC.64 R2, c[0x4][R3] ;  /* 0x0100000003027b82 */ /* 0x008ee20000000a00 */
[----:B------:R-:W5:Y:S01]  /*75e0*/  LDCU.64 UR4, c[0x4][0x10] ;  /* 0x01000200ff0477ac */ /* 0x000f620008000a00 */
[----:B----4-:R-:W-:Y:S01]  /*75f0*/  MOV R5, UR9 ;  /* 0x0000000900057c02 */ /* 0x010fe20008000f00 */
[----:B------:R-:W-:Y:S01]  /*7600*/  IMAD.U32 R4, RZ, RZ, UR8 ;  /* 0x00000008ff047e24 */ /* 0x000fe2000f8e00ff */
[----:B-1----:R-:W-:Y:S01]  /*7610*/  MOV R7, UR7 ;  /* 0x0000000700077c02 */ /* 0x002fe20008000f00 */
[----:B------:R-:W-:Y:S01]  /*7620*/  IMAD.U32 R6, RZ, RZ, UR6 ;  /* 0x00000006ff067e24 */ /* 0x000fe2000f8e00ff */
[----:B-----5:R-:W-:Y:S01]  /*7630*/  MOV R11, UR5 ;  /* 0x00000005000b7c02 */ /* 0x020fe20008000f00 */
[----:B------:R-:W-:Y:S02]  /*7640*/  IMAD.U32 R10, RZ, RZ, UR4 ;  /* 0x00000004ff0a7e24 */ /* 0x000fe4000f8e00ff */
[----:B------:R-:W-:Y:S07]  /*7650*/  LEPC R20, `(.L_x_120) ;  /* 0x000000001014794e */ /* 0x000fee0000000000 */
[----:B--23--:R-:W-:Y:S05]  /*7660*/  CALL.ABS.NOINC R2 ;  /* 0x0000000002007343 */ /* 0x00cfea0003c00000 */
.L_x_120:
[----:B------:R-:W-:Y:S01]  /*7670*/  ISETP.NE.AND P6, PT, R59, RZ, PT ;  /* 0x000000ff3b00720c */ /* 0x000fe20003fc5270 */
[----:B------:R-:W-:Y:S05]  /*7680*/  WARPSYNC.ALL ;  /* 0x0000000000007948 */ /* 0x000fea0003800000 */
[----:B------:R-:W-:Y:S01]  /*7690*/  R2UR UR4, R25 ;  /* 0x00000000190472ca */ /* 0x000fe200000e0000 */
[----:B-1----:R-:W-:Y:S01]  /*76a0*/  HADD2.F32 R3, -RZ, R28.H0_H0 ;  /* 0x2000001cff037230 */ /* 0x002fe20000004100 */
[----:B------:R-:W-:Y:S01]  /*76b0*/  ISETP.NE.AND P0, PT, R56, RZ, PT ;  /* 0x000000ff3800720c */ /* 0x000fe20003f05270 */
[----:B------:R-:W-:Y:S01]  /*76c0*/  HADD2.F32 R20, -RZ, R30.H0_H0 ;  /* 0x2000001eff147230 */ /* 0x000fe20000004100 */
[----:B------:R-:W-:Y:S09]  /*76d0*/  BSSY.RECONVERGENT B0, `(.L_x_121) ;  /* 0x0000053000007945 */ /* 0x000ff20003800200 */
[----:B---3--:R-:W1:Y:S02]  /*76e0*/  LDTM.16dp256bit.x4 R4, tmem[UR4+0x40] ;  /* 0x00004004000479ee */ /* 0x008e640008120000 */
        /* <DEDUP_REMOVED lines=60> */
[----:B------:R-:W-:Y:S02]  /*7ab0*/  LEA R3, R62, UR44, 0x3 ;  /* 0x0000002c3e037c11 */ /* 0x000fe4000f8e18ff */
[----:B------:R-:W-:Y:S01]  /*7ac0*/  @P6 PRMT R0, R0, 0x654, R2 ;  /* 0x0000065400006816 */ /* 0x000fe20000000002 */
[----:B------:R-:W-:Y:S01]  /*7ad0*/  @!PT LDS RZ, [RZ] ;  /* 0x00000000fffff984 */ /* 0x000fe20000000800 */
[----:B------:R-:W-:Y:S01]  /*7ae0*/  @!PT LDS RZ, [RZ] ;  /* 0x00000000fffff984 */ /* 0x000fe20000000800 */
[----:B------:R-:W-:Y:S01]  /*7af0*/  @!PT LDS RZ, [RZ] ;  /* 0x00000000fffff984 */ /* 0x000fe20000000800 */
[----:B------:R-:W-:Y:S01]  /*7b00*/  @!PT LDS RZ, [RZ] ;  /* 0x00000000fffff984 */ /* 0x000fe20000000800 */
[----:B------:R3:W-:Y:S06]  /*7b10*/  MEMBAR.ALL.CTA ;  /* 0x0000000000007992 */ /* 0x0007ec0000008000 */
[----:B---3--:R-:W3:Y:S01]  /*7b20*/  FENCE.VIEW.ASYNC.S ;  /* 0x00000000000073c6 */ /* 0x008ee20000000000 */
[----:B------:R-:W-:Y:S01]  /*7b30*/  @P6 SHF.L.U32 R2, R54, 0x1f, RZ ;  /* 0x0000001f36026819 */ /* 0x000fe200000006ff */
        /* <DEDUP_REMOVED lines=12> */
.L_x_122:
[----:B------:R-:W-:Y:S05]  /*7c00*/  BSYNC.RECONVERGENT B0 ;  /* 0x0000000000007941 */ /* 0x000fea0003800200 */
.L_x_121:
        /* <DEDUP_REMOVED lines=19> */
.L_x_126:
[----:B------:R-:W-:Y:S05]  /*7d40*/  BSYNC B0 ;  /* 0x0000000000007941 */ /* 0x000fea0003800000 */
.L_x_125:
[----:B------:R-:W-:Y:S11]  /*7d50*/  ISETP.NE.AND P0, PT, R65, RZ, PT ;  /* 0x000000ff4100720c */ /* 0x000ff60003f05270 */
[----:B------:R-:W-:Y:S02]  /*7d60*/  @!UPT UIADD3 URZ, UPT, UPT, URZ, URZ, URZ ;  /* 0x000000fffffff290 */ /* 0x000fe4000fffe0ff */
[----:B------:R-:W-:Y:S05]  /*7d70*/  @P0 WARPSYNC.ALL ;  /* 0x0000000000000948 */ /* 0x000fea0003800000 */
[----:B------:R4:W1:Y:S04]  /*7d80*/  @P0 LDSM.16.M88.4 R28, [R62+UR44+0x200] ;  /* 0x0002002c3e1c083b */ /* 0x0008680008000200 */
[----:B------:R4:W1:Y:S02]  /*7d90*/  @P0 LDSM.16.M88.4 R36, [R2+0x200] ;  /* 0x000200000224083b */ /* 0x0008640000000200 */
.L_x_124:
[----:B------:R-:W-:Y:S05]  /*7da0*/  BSYNC B1 ;  /* 0x0000000000017941 */ /* 0x000fea0003800000 */
.L_x_123:
[----:B---3--:R-:W-:Y:S05]  /*7db0*/  VIADD R0, R25, 0x60 ;  /* 0x0000006019007836 */ /* 0x008fea0000000000 */
[----:B------:R-:W-:Y:S04]  /*7dc0*/  SHF.R.U32.HI R0, RZ, 0x15, R0 ;  /* 0x00000015ff007819 */ /* 0x000fe80000011600 */
[----:B------:R-:W-:Y:S11]  /*7dd0*/  LOP3.LUT P0, RZ, R0, 0x3, R46, 0x48, !PT ;  /* 0x0000000300ff7812 */ /* 0x000ff6000780482e */
[----:B------:R-:W-:Y:S02]  /*7de0*/  @!UPT UIADD3 URZ, UPT, UPT, URZ, URZ, URZ ;  /* 0x000000fffffff290 */ /* 0x000fe4000fffe0ff */
[----:B------:R-:W-:Y:S05]  /*7df0*/  @!P0 BRA `(.L_x_128) ;  /* 0x0000000000408947 */ /* 0x000fea0003800000 */
[----:B------:R-:W3:Y:S01]  /*7e00*/  LDCU.64 UR8, c[0x4][0x70] ;  /* 0x01000e00ff0877ac */ /* 0x000ee20008000a00 */
[----:B------:R-:W-:Y:S01]  /*7e10*/  MOV R3, 0x0 ;  /* 0x0000000000037802 */ /* 0x000fe20000000f00 */
[----:B------:R-:W-:Y:S02]  /*7e20*/  HFMA2 R12, -RZ, RZ, 0, 5.9604644775390625e-08 ;  /* 0x00000001ff0c7431 */ /* 0x000fe400000001ff */
[----:B-1----:R-:W-:Y:S02]  /*7e30*/  IMAD.MOV.U32 R8, RZ, RZ, 0x192 ;  /* 0x00000192ff087424 */ /* 0x002fe400078e00ff */
[----:B------:R-:W-:Y:S01]  /*7e40*/  IMAD.MOV.U32 R13, RZ, RZ, RZ ;  /* 0x000000ffff0d7224 */ /* 0x000fe200078e00ff */
[----:B------:R-:W1:Y:S01]  /*7e50*/  LDCU.64 UR6, c[0x4][0x78] ;  /* 0x01000f00ff0677ac */ /* 0x000e620008000a00 */
[----:B----4-:R-:W4:Y:S01]  /*7e60*/  LDC.64 R2, c[0x4][R3] ;  /* 0x0100000003027b82 */ /* 0x010f220000000a00 */
        /* <DEDUP_REMOVED lines=9> */
.L_x_128:
[----:B------:R-:W-:Y:S01]  /*7f00*/  ISETP.NE.AND P0, PT, R56, RZ, PT ;  /* 0x000000ff3800720c */ /* 0x000fe20003f05270 */
[----:B------:R-:W-:Y:S05]  /*7f10*/  WARPSYNC.ALL ;  /* 0x0000000000007948 */ /* 0x000fea0003800000 */
[----:B------:R-:W-:Y:S01]  /*7f20*/  R2UR UR4, R25 ;  /* 0x00000000190472ca */ /* 0x000fe200000e0000 */
[--C-:B-1----:R-:W-:Y:S01]  /*7f30*/  HADD2.F32 R0, -RZ, R28.reuse.H0_H0 ;  /* 0x2000001cff007230 */ /* 0x102fe20000004100 */
[----:B------:R-:W-:Y:S01]  /*7f40*/  BSSY.RECONVERGENT B0, `(.L_x_129) ;  /* 0x0000052000007945 */ /* 0x000fe20003800200 */
[----:B----4-:R-:W-:Y:S02]  /*7f50*/  HADD2.F32 R2, -RZ, R28.H1_H1 ;  /* 0x3000001cff027230 */ /* 0x010fe40000004100 */
[--C-:B------:R-:W-:Y:S02]  /*7f60*/  HADD2.F32 R3, -RZ, R29.reuse.H0_H0 ;  /* 0x2000001dff037230 */ /* 0x100fe40000004100 */
[----:B------:R-:W-:Y:S02]  /*7f70*/  HADD2.F32 R20, -RZ, R29.H1_H1 ;  /* 0x3000001dff147230 */ /* 0x000fe40000004100 */
[--C-:B------:R-:W-:Y:S02]  /*7f80*/  HADD2.F32 R21, -RZ, R30.reuse.H0_H0 ;  /* 0x2000001eff157230 */ /* 0x100fe40000004100 */
[----:B------:R-:W-:Y:S02]  /*7f90*/  HADD2.F32 R25, -RZ, R30.H1_H1 ;  /* 0x3000001eff197230 */ /* 0x000fe40000004100 */
[----:B------:R-:W1:Y:S01]  /*7fa0*/  LDTM.16dp256bit.x4 R4, tmem[UR4+0x60] ;  /* 0x00006004000479ee */ /* 0x000e620008120000 */
[----:B------:R-:W-:Y:S01]  /*7fb0*/  R2UR UR4, R26 ;  /* 0x000000001a0472ca */ /* 0x000fe200000e0000 */
[----:B------:R-:W-:Y:S01]  /*7fc0*/  NOP ;  /* 0x0000000000007918 */ /* 0x000fe20000000000 */
[--C-:B------:R-:W-:Y:S02]  /*7fd0*/  HADD2.F32 R26, -RZ, R31.reuse.H0_H0 ;  /* 0x2000001fff1a7230 */ /* 0x100fe40000004100 */
[----:B------:R-:W-:Y:S02]  /*7fe0*/  HADD2.F32 R28, -RZ, R31.H1_H1 ;  /* 0x3000001fff1c7230 */ /* 0x000fe40000004100 */
[--C-:B------:R-:W-:Y:S02]  /*7ff0*/  HADD2.F32 R29, -RZ, R36.reuse.H0_H0 ;  /* 0x20000024ff1d7230 */ /* 0x100fe40000004100 */
[----:B------:R-:W-:Y:S02]  /*8000*/  HADD2.F32 R30, -RZ, R36.H1_H1 ;  /* 0x30000024ff1e7230 */ /* 0x000fe40000004100 */
[--C-:B------:R-:W-:Y:S02]  /*8010*/  HADD2.F32 R31, -RZ, R37.reuse.H0_H0 ;  /* 0x20000025ff1f7230 */ /* 0x100fe40000004100 */
[----:B------:R-:W-:Y:S01]  /*8020*/  HADD2.F32 R32, -RZ, R37.H1_H1 ;  /* 0x30000025ff207230 */ /* 0x000fe20000004100 */
[----:B------:R-:W-:Y:S01]  /*8030*/  UIADD3 UR4, UPT, UPT, UR4, 0xc0, URZ ;  /* 0x000000c004047890 */ /* 0x000fe2000fffe0ff */
[--C-:B------:R-:W-:Y:S02]  /*8040*/  HADD2.F32 R33, -RZ, R38.reuse.H0_H0 ;  /* 0x20000026ff217230 */ /* 0x100fe40000004100 */
[----:B------:R-:W-:Y:S01]  /*8050*/  HADD2.F32 R34, -RZ, R38.H1_H1 ;  /* 0x30000026ff227230 */ /* 0x000fe20000004100 */
[----:B------:R-:W-:Y:S01]  /*8060*/  UPRMT UR4, UR47, 0x654, UR4 ;  /* 0x000006542f047896 */ /* 0x000fe20008000004 */
[--C-:B------:R-:W-:Y:S02]  /*8070*/  HADD2.F32 R35, -RZ, R39.reuse.H0_H0 ;  /* 0x20000027ff237230 */ /* 0x100fe40000004100 */
[----:B------:R-:W-:Y:S02]  /*8080*/  HADD2.F32 R36, -RZ, R39.H1_H1 ;  /* 0x30000027ff247230 */ /* 0x000fe40000004100 */
[C---:B-1----:R-:W-:Y:S01]  /*8090*/  FMUL R4, R24.reuse, R4 ;  /* 0x0000000418047220 */ /* 0x042fe20000400000 */
[C---:B------:R-:W-:Y:S01]  /*80a0*/  FMUL R5, R24.reuse, R5 ;  /* 0x0000000518057220 */ /* 0x040fe20000400000 */
[C---:B------:R-:W-:Y:S02]  /*80b0*/  FMUL R6, R24.reuse, R6 ;  /* 0x0000000618067220 */ /* 0x040fe40000400000 */
[----:B------:R-:W-:Y:S01]  /*80c0*/  SYNCS.ARRIVE.TRANS64.RED.A1T0 RZ, [UR4], RZ ;  /* 0x000000ffffff79a7 */ /* 0x000fe20008100404 */
[C---:B------:R-:W-:Y:S01]  /*80d0*/  FFMA R4, R27.reuse, R0, R4 ;  /* 0x000000001b047223 */ /* 0x040fe20000000004 */
[C---:B------:R-:W-:Y:S01]  /*80e0*/  FFMA R5, R27.reuse, R2, R5 ;  /* 0x000000021b057223 */ /* 0x040fe20000000005 */
[----:B------:R-:W-:Y:S01]  /*80f0*/  FFMA R6, R27, R3, R6 ;  /* 0x000000031b067223 */ /* 0x000fe20000000006 */
[C---:B------:R-:W-:Y:S01]  /*8100*/  FMUL R7, R24.reuse, R7 ;  /* 0x0000000718077220 */ /* 0x040fe20000400000 */
[C---:B------:R-:W-:Y:S01]  /*8110*/  FMUL R8, R24.reuse, R8 ;  /* 0x0000000818087220 */ /* 0x040fe20000400000 */
[C---:B------:R-:W-:Y:S01]  /*8120*/  FMUL R9, R24.reuse, R9 ;  /* 0x0000000918097220 */ /* 0x040fe20000400000 */
[----:B------:R-:W-:Y:S01]  /*8130*/  F2FP.F16.F32.PACK_AB R4, R5, R4 ;  /* 0x000000040504723e */ /* 0x000fe200000000ff */
[C---:B------:R-:W-:Y:S01]  /*8140*/  FFMA R7, R27.reuse, R20, R7 ;  /* 0x000000141b077223 */ /* 0x040fe20000000007 */
[C---:B------:R-:W-:Y:S01]  /*8150*/  FFMA R8, R27.reuse, R21, R8 ;  /* 0x000000151b087223 */ /* 0x040fe20000000008 */
[C---:B------:R-:W-:Y:S01]  /*8160*/  FFMA R9, R27.reuse, R25, R9 ;  /* 0x000000191b097223 */ /* 0x040fe20000000009 */
[C---:B------:R-:W-:Y:S01]  /*8170*/  FMUL R0, R24.reuse, R10 ;  /* 0x0000000a18007220 */ /* 0x040fe20000400000 */
[C---:B------:R-:W-:Y:S01]  /*8180*/  FMUL R2, R24.reuse, R11 ;  /* 0x0000000b18027220 */ /* 0x040fe20000400000 */
[C---:B------:R-:W-:Y:S01]  /*8190*/  FMUL R3, R24.reuse, R12 ;  /* 0x0000000c18037220 */ /* 0x040fe20000400000 */
[C---:B------:R-:W-:Y:S01]  /*81a0*/  FMUL R10, R24.reuse, R13 ;  /* 0x0000000d180a7220 */ /* 0x040fe20000400000 */
[C---:B------:R-:W-:Y:S01]  /*81b0*/  FFMA R0, R27.reuse, R26, R0 ;  /* 0x0000001a1b007223 */ /* 0x040fe20000000000 */
[C---:B------:R-:W-:Y:S01]  /*81c0*/  FMUL R11, R24.reuse, R14 ;  /* 0x0000000e180b7220 */ /* 0x040fe20000400000 */
[C---:B------:R-:W-:Y:S01]  /*81d0*/  FFMA R2, R27.reuse, R28, R2 ;  /* 0x0000001c1b027223 */ /* 0x040fe20000000002 */
[C---:B------:R-:W-:Y:S01]  /*81e0*/  FMUL R15, R24.reuse, R15 ;  /* 0x0000000f180f7220 */ /* 0x040fe20000400000 */
[C---:B------:R-:W-:Y:S01]  /*81f0*/  FMUL R12, R24.reuse, R16 ;  /* 0x00000010180c7220 */ /* 0x040fe20000400000 */
[C---:B------:R-:W-:Y:S01]  /*8200*/  FFMA R3, R27.reuse, R29, R3 ;  /* 0x0000001d1b037223 */ /* 0x040fe20000000003 */
[C---:B------:R-:W-:Y:S01]  /*8210*/  FMUL R13, R24.reuse, R17 ;  /* 0x00000011180d7220 */ /* 0x040fe20000400000 */
[C---:B------:R-:W-:Y:S01]  /*8220*/  FFMA R10, R27.reuse, R30, R10 ;  /* 0x0000001e1b0a7223 */ /* 0x040fe2000000000a */
[C---:B------:R-:W-:Y:S01]  /*8230*/  FMUL R14, R24.reuse, R18 ;  /* 0x00000012180e7220 */ /* 0x040fe20000400000 */
[C---:B------:R-:W-:Y:S01]  /*8240*/  FFMA R11, R27.reuse, R31, R11 ;  /* 0x0000001f1b0b7223 */ /* 0x040fe2000000000b */
[C---:B------:R-:W-:Y:S01]  /*8250*/  FFMA R15, R27.reuse, R32, R15 ;  /* 0x000000201b0f7223 */ /* 0x040fe2000000000f */
[----:B------:R-:W-:Y:S01]  /*8260*/  FMUL R19, R24, R19 ;  /* 0x0000001318137220 */ /* 0x000fe20000400000 */
[C---:B------:R-:W-:Y:S01]  /*8270*/  FFMA R12, R27.reuse, R33, R12 ;  /* 0x000000211b0c7223 */ /* 0x040fe2000000000c */
[C---:B------:R-:W-:Y:S01]  /*8280*/  FFMA R13, R27.reuse, R34, R13 ;  /* 0x000000221b0d7223 */ /* 0x040fe2000000000d */
[----:B------:R-:W-:Y:S01]  /*8290*/  FFMA R14, R27, R35, R14 ;  /* 0x000000231b0e7223 */ /* 0x000fe2000000000e */
[----:B------:R-:W-:Y:S01]  /*82a0*/  F2FP.F16.F32.PACK_AB R5, R7, R6 ;  /* 0x000000060705723e */ /* 0x000fe200000000ff */
[----:B------:R-:W-:Y:S01]  /*82b0*/  FFMA R19, R27, R36, R19 ;  /* 0x000000241b137223 */ /* 0x000fe20000000013 */
[----:B------:R-:W-:Y:S02]  /*82c0*/  F2FP.F16.F32.PACK_AB R6, R9, R8 ;  /* 0x000000080906723e */ /* 0x000fe400000000ff */
        /* <DEDUP_REMOVED lines=25> */
.L_x_130:
[----:B------:R-:W-:Y:S05]  /*8460*/  BSYNC.RECONVERGENT B0 ;  /* 0x0000000000007941 */ /* 0x000fea0003800200 */
.L_x_129:
[----:B------:R-:W-:Y:S01]  /*8470*/  BAR.SYNC.DEFER_BLOCKING 0x1, 0x80 ;  /* 0x0042000000007b1d */ /* 0x000fe20000010000 */
[----:B------:R-:W-:Y:S01]  /*8480*/  UISETP.NE.AND UP0, UPT, UR52, -0x4, UPT ;  /* 0xfffffffc3400788c */ /* 0x000fe2000bf05270 */
[----:B------:R-:W-:Y:S08]  /*8490*/  IADD3 R22, PT, PT, R22, 0x1, RZ ;  /* 0x0000000116167810 */ /* 0x000ff00007ffe0ff */
[----:B------:R-:W-:Y:S05]  /*84a0*/  BRA.U !UP0, `(.L_x_131) ;  /* 0x0000000108287547 */ /* 0x000fea000b800000 */
[----:B------:R-:W-:Y:S01]  /*84b0*/  ISETP.NE.AND P0, PT, R59, RZ, PT ;  /* 0x000000ff3b00720c */ /* 0x000fe20003f05270 */
[----:B------:R-:W-:Y:S01]  /*84c0*/  IMAD.U32 R2, RZ, RZ, UR46 ;  /* 0x0000002eff027e24 */ /* 0x000fe2000f8e00ff */
[----:B------:R-:W-:Y:S01]  /*84d0*/  UIADD3 UR4, UPT, UPT, UR46, 0x1, URZ ;  /* 0x000000012e047890 */ /* 0x000fe2000fffe0ff */
[----:B------:R-:W-:Y:S03]  /*84e0*/  IMAD.U32 R0, RZ, RZ, UR47 ;  /* 0x0000002fff007e24 */ /* 0x000fe6000f8e00ff */
[----:B------:R-:W-:Y:S04]  /*84f0*/  UISETP.NE.AND UP0, UPT, UR4, 0x4, UPT ;  /* 0x000000040400788c */ /* 0x000fe8000bf05270 */
[----:B------:R-:W-:Y:S03]  /*8500*/  USEL UR46, UR4, URZ, UP0 ;  /* 0x000000ff042e7287 */ /* 0x000fe60008000000 */
[----:B------:R-:W-:Y:S05]  /*8510*/  @P0 LEA R2, R2, UR44, 0x3 ;  /* 0x0000002c02020c11 */ /* 0x000fea000f8e18ff */
[----:B------:R-:W-:Y:S05]  /*8520*/  @P0 VIADD R2, R2, 0x50 ;  /* 0x0000005002020836 */ /* 0x000fea0000000000 */
[----:B------:R-:W-:Y:S04]  /*8530*/  @P0 PRMT R0, R0, 0x654, R2 ;  /* 0x0000065400000816 */ /* 0x000fe80000000002 */
[----:B------:R3:W-:Y:S03]  /*8540*/  @P0 SYNCS.ARRIVE.TRANS64.RED.A1T0 RZ, [R0+URZ], RZ ;  /* 0x000000ff00ff09a7 */ /* 0x0007e600081004ff */
.L_x_131:
[----:B------:R-:W-:Y:S01]  /*8550*/  R2UR UR4, R47 ;  /* 0x000000002f0472ca */ /* 0x000fe200000e0000 */
[----:B------:R-:W-:Y:S01]  /*8560*/  UISETP.NE.AND UP0, UPT, UR62, URZ, UPT ;  /* 0x000000ff3e00728c */ /* 0x000fe2000bf05270 */
[----:B------:R-:W-:Y:S01]  /*8570*/  ISETP.NE.AND P0, PT, R51, 0x2, PT ;  /* 0x000000023300780c */ /* 0x000fe20003f05270 */
[----:B------:R-:W-:Y:S01]  /*8580*/  UIADD3 UR20, UPT, UPT, UR37, UR63, URZ ;  /* 0x0000003f25147290 */ /* 0x000fe2000fffe0ff */
[----:B------:R-:W-:Y:S01]  /*8590*/  ISETP.NE.AND P1, PT, R22, 0x4, PT ;  /* 0x000000041600780c */ /* 0x000fe20003f25270 */
[----:B------:R-:W-:Y:S01]  /*85a0*/  UIADD3 UR52, UPT, UPT, UR52, 0x4, URZ ;  /* 0x0000000434347890 */ /* 0x000fe2000fffe0ff */
[----:B------:R-:W-:Y:S01]  /*85b0*/  SEL R2, RZ, 0x1, P0 ;  /* 0x00000001ff027807 */ /* 0x000fe20000000000 */
[----:B------:R-:W-:Y:S01]  /*85c0*/  UMOV UR36, UR61 ;  /* 0x0000003d00247c82 */ /* 0x000fe20008000000 */
[----:B---3--:R-:W-:Y:S02]  /*85d0*/  SEL R0, RZ, 0x1, P1 ;  /* 0x00000001ff007807 */ /* 0x008fe40000800000 */
[----:B------:R-:W-:Y:S02]  /*85e0*/  LOP3.LUT R52, R52, R2, RZ, 0x3c, !PT ;  /* 0x0000000234347212 */ /* 0x000fe400078e3cff */
[----:B------:R-:W-:Y:S01]  /*85f0*/  LOP3.LUT R53, R53, R0, RZ, 0x3c, !PT ;  /* 0x0000000035357212 */ /* 0x000fe200078e3cff */
[----:B------:R-:W-:Y:S01]  /*8600*/  UIADD3 UR16, UPT, UPT, UR38, UR4, URZ ;  /* 0x0000000426107290 */ /* 0x000fe2000fffe0ff */
[----:B------:R-:W-:Y:S02]  /*8610*/  SEL R51, R51, RZ, P0 ;  /* 0x000000ff33337207 */ /* 0x000fe40000000000 */
[----:B------:R-:W-:Y:S01]  /*8620*/  SEL R22, R22, RZ, P1 ;  /* 0x000000ff16167207 */ /* 0x000fe20000800000 */
[----:B------:R-:W-:Y:S08]  /*8630*/  BRA.U UP0, `(.L_x_132) ;  /* 0xffffffcd00a47547 */ /* 0x000ff0000b83ffff */
[----:B------:R-:W-:-:S13]  /*8640*/  R2UR UR4, R48 ;  /* 0x00000000300472ca */ /* 0x000fda00000e0000 */
[----:B------:R-:W-:-:S09]  /*8650*/  UISETP.NE.AND UP0, UPT, UR4, URZ, UPT ;  /* 0x000000ff0400728c */ /* 0x000fd2000bf05270 */
[----:B------:R-:W-:Y:S05]  /*8660*/  BRA.U !UP0, `(.L_x_133) ;  /* 0x0000000108487547 */ /* 0x000fea000b800000 */
[----:B------:R-:W3:Y:S02]  /*8670*/  LDCU.64 UR4, c[0x0][0x890] ;  /* 0x00011200ff0477ac */ /* 0x000ee40008000a00 */
[----:B---3--:R-:W-:-:S04]  /*8680*/  UISETP.NE.U32.AND UP0, UPT, UR4, URZ, UPT ;  /* 0x000000ff0400728c */ /* 0x008fc8000bf05070 */
[----:B------:R-:W-:-:S09]  /*8690*/  UISETP.NE.AND.EX UP0, UPT, UR5, URZ, UPT, UP0 ;  /* 0x000000ff0500728c */ /* 0x000fd2000bf05300 */
[----:B------:R-:W-:Y:S05]  /*86a0*/  BRA.U UP0, `(.L_x_134) ;  /* 0x00000001000c7547 */ /* 0x000fea000b800000 */
[----:B------:R-:W-:-:S13]  /*86b0*/  FSETP.NEU.AND P0, PT, R27, RZ, PT ;  /* 0x000000ff1b00720b */ /* 0x000fda0003f0d000 */
[----:B------:R-:W-:Y:S05]  /*86c0*/  @!P0 EXIT ;  /* 0x000000000000894d */ /* 0x000fea0003800000 */
[----:B------:R-:W-:Y:S05]  /*86d0*/  BRA `(.L_x_133) ;  /* 0x00000000002c7947 */ /* 0x000fea0003800000 */
.L_x_134:
[----:B------:R-:W-:Y:S01]  /*86e0*/  ISETP.NE.AND P0, PT, R50, RZ, PT ;  /* 0x000000ff3200720c */ /* 0x000fe20003f05270 */
[----:B------:R-:W-:-:S12]  /*86f0*/  BSSY.RECONVERGENT B0, `(.L_x_133) ;  /* 0x0000009000007945 */ /* 0x000fd80003800200 */
[----:B------:R-:W-:Y:S05]  /*8700*/  @P0 BRA `(.L_x_135) ;  /* 0x0000000000140947 */ /* 0x000fea0003800000 */
[----:B------:R-:W3:Y:S02]  /*8710*/  LDCU.64 UR4, c[0x0][0x888] ;  /* 0x00011100ff0477ac */ /* 0x000ee40008000a00 */
[----:B---3--:R-:W-:-:S04]  /*8720*/  ISETP.NE.U32.AND P0, PT, RZ, UR4, PT ;  /* 0x00000004ff007c0c */ /* 0x008fc8000bf05070 */
[----:B------:R-:W-:-:S13]  /*8730*/  ISETP.NE.AND.EX P0, PT, RZ, UR5, PT, P0 ;  /* 0x00000005ff007c0c */ /* 0x000fda000bf05300 */
[----:B------:R-:W-:Y:S05]  /*8740*/  @!P0 EXIT ;  /* 0x000000000000894d */ /* 0x000fea0003800000 */
[----:B------:R-:W-:Y:S05]  /*8750*/  BRA `(.L_x_136) ;  /* 0x0000000000087947 */ /* 0x000fea0003800000 */
.L_x_135:
[----:B------:R-:W-:-:S13]  /*8760*/  FSETP.NEU.AND P0, PT, R27, RZ, PT ;  /* 0x000000ff1b00720b */ /* 0x000fda0003f0d000 */
[----:B------:R-:W-:Y:S05]  /*8770*/  @!P0 EXIT ;  /* 0x000000000000894d */ /* 0x000fea0003800000 */
.L_x_136:
[----:B------:R-:W-:Y:S05]  /*8780*/  BSYNC.RECONVERGENT B0 ;  /* 0x0000000000007941 */ /* 0x000fea0003800200 */
.L_x_133:
[----:B------:R-:W-:Y:S01]  /*8790*/  ULEA UR4, UR46, UR44, 0x3 ;  /* 0x0000002c2e047291 */ /* 0x000fe2000f8e18ff */
[----:B------:R-:W-:-:S04]  /*87a0*/  DEPBAR.LE SB0, 0x0 ;  /* 0x000080000000791a */ /* 0x000fc80000000000 */
[----:B------:R-:W-:-:S04]  /*87b0*/  UIADD3 UR4, UPT, UPT, UR4, 0x50, URZ ;  /* 0x0000005004047890 */ /* 0x000fc8000fffe0ff */
[----:B------:R-:W-:-:S09]  /*87c0*/  UPRMT UR4, UR47, 0x654, UR4 ;  /* 0x000006542f047896 */ /* 0x000fd20008000004 */
[----:B------:R-:W-:Y:S01]  /*87d0*/  SYNCS.ARRIVE.TRANS64.RED.A1T0 RZ, [UR4], RZ ;  /* 0x000000ffffff79a7 */ /* 0x000fe20008100404 */
[----:B------:R-:W-:Y:S05]  /*87e0*/  EXIT ;  /* 0x000000000000794d */ /* 0x000fea0003800000 */
.L_x_24:
[----:B--2---:R2:W3:Y:S02]  /*87f0*/  SYNCS.PHASECHK.TRANS64.TRYWAIT P0, [R0+URZ+0xf0], R2 ;  /* 0x0000f002000075a7 */ /* 0x0044e400080011ff */
[----:B---3--:R-:W-:Y:S05]  /*8800*/  @!P0 NANOSLEEP.SYNCS 0x989680 ;  /* 0x009896800000895d */ /* 0x008fea0003900000 */
[----:B------:R-:W3:Y:S02]  /*8810*/  @!P0 SYNCS.PHASECHK.TRANS64 P0, [R0+URZ+0xf0], R2 ;  /* 0x0000f002000085a7 */ /* 0x000ee400080010ff */
[----:B---3--:R-:W-:Y:S05]  /*8820*/  @!P0 BRA `(.L_x_24) ;  /* 0xfffffffc00f08947 */ /* 0x008fea000383ffff */
[----:B------:R-:W-:Y:S05]  /*8830*/  BRA `(.L_x_137) ;  /* 0xffffff9000147947 */ /* 0x000fea000383ffff */
.L_x_27:
[----:B-1----:R-:W-:-:S07]  /*8840*/  MOV R0, UR33 ;  /* 0x0000002100007c02 */ /* 0x002fce0008000f00 */
.L_x_138:
[----:B-1----:R1:W2:Y:S02]  /*8850*/  SYNCS.PHASECHK.TRANS64.TRYWAIT P0, [R0+URZ+0x18], R3 ;  /* 0x00001803000075a7 */ /* 0x0022a400080011ff */
[----:B--2---:R-:W-:Y:S05]  /*8860*/  @!P0 NANOSLEEP.SYNCS 0x989680 ;  /* 0x009896800000895d */ /* 0x004fea0003900000 */
[----:B------:R-:W2:Y:S02]  /*8870*/  @!P0 SYNCS.PHASECHK.TRANS64 P0, [R0+URZ+0x18], R3 ;  /* 0x00001803000085a7 */ /* 0x000ea400080010ff */
[----:B--2---:R-:W-:Y:S05]  /*8880*/  @!P0 BRA `(.L_x_138) ;  /* 0xfffffffc00f08947 */ /* 0x004fea000383ffff */
[----:B------:R-:W-:Y:S05]  /*8890*/  BRA `(.L_x_26) ;  /* 0xffffff90005c7947 */ /* 0x000fea000383ffff */
.L_x_34:
[----:B-1----:R-:W-:-:S07]  /*88a0*/  MOV R0, UR33 ;  /* 0x0000002100007c02 */ /* 0x002fce0008000f00 */
.L_x_139:
[----:B-1----:R1:W2:Y:S02]  /*88b0*/  SYNCS.PHASECHK.TRANS64.TRYWAIT P0, [R0+URZ+0x18], R3 ;  /* 0x00001803000075a7 */ /* 0x0022a400080011ff */
[----:B--2---:R-:W-:Y:S05]  /*88c0*/  @!P0 NANOSLEEP.SYNCS 0x989680 ;  /* 0x009896800000895d */ /* 0x004fea0003900000 */
[----:B------:R-:W2:Y:S02]  /*88d0*/  @!P0 SYNCS.PHASECHK.TRANS64 P0, [R0+URZ+0x18], R3 ;  /* 0x00001803000085a7 */ /* 0x000ea400080010ff */
[----:B--2---:R-:W-:Y:S05]  /*88e0*/  @!P0 BRA `(.L_x_139) ;  /* 0xfffffffc00f08947 */ /* 0x004fea000383ffff */
[----:B------:R-:W-:Y:S05]  /*88f0*/  BRA `(.L_x_33) ;  /* 0xffffff94004c7947 */ /* 0x000fea000383ffff */
.L_x_39:
[----:B-1----:R1:W2:Y:S02]  /*8900*/  SYNCS.PHASECHK.TRANS64.TRYWAIT P0, [R3+URZ+0x80], R0 ;  /* 0x00008000030075a7 */ /* 0x0022a400080011ff */
[----:B--2---:R-:W-:Y:S05]  /*8910*/  @!P0 NANOSLEEP.SYNCS 0x989680 ;  /* 0x009896800000895d */ /* 0x004fea0003900000 */
[----:B------:R-:W2:Y:S02]  /*8920*/  @!P0 SYNCS.PHASECHK.TRANS64 P0, [R3+URZ+0x80], R0 ;  /* 0x00008000030085a7 */ /* 0x000ea400080010ff */
[----:B--2---:R-:W-:Y:S05]  /*8930*/  @!P0 BRA `(.L_x_39) ;  /* 0xfffffffc00f08947 */ /* 0x004fea000383ffff */
[----:B------:R-:W-:Y:S05]  /*8940*/  BRA `(.L_x_140) ;  /* 0xffffff98001c7947 */ /* 0x000fea000383ffff */
.L_x_43:
[----:B------:R-:W-:-:S07]  /*8950*/  MOV R0, UR4 ;  /* 0x0000000400007c02 */ /* 0x000fce0008000f00 */
.L_x_141:
[----:B-1----:R1:W2:Y:S02]  /*8960*/  SYNCS.PHASECHK.TRANS64.TRYWAIT P0, [R0+URZ], R2 ;  /* 0x00000002000075a7 */ /* 0x0022a400080011ff */
[----:B--2---:R-:W-:Y:S05]  /*8970*/  @!P0 NANOSLEEP.SYNCS 0x989680 ;  /* 0x009896800000895d */ /* 0x004fea0003900000 */
[----:B------:R-:W2:Y:S02]  /*8980*/  @!P0 SYNCS.PHASECHK.TRANS64 P0, [R0+URZ], R2 ;  /* 0x00000002000085a7 */ /* 0x000ea400080010ff */
[----:B--2---:R-:W-:Y:S05]  /*8990*/  @!P0 BRA `(.L_x_141) ;  /* 0xfffffffc00f08947 */ /* 0x004fea000383ffff */
[----:B------:R-:W-:Y:S05]  /*89a0*/  BRA `(.L_x_142) ;  /* 0xffffff9c00c47947 */ /* 0x000fea000383ffff */
.L_x_44:
[----:B------:R-:W-:-:S07]  /*89b0*/  MOV R0, UR5 ;  /* 0x0000000500007c02 */ /* 0x000fce0008000f00 */
.L_x_143:
[----:B-1----:R1:W2:Y:S02]  /*89c0*/  SYNCS.PHASECHK.TRANS64.TRYWAIT P0, [R0+URZ], R2 ;  /* 0x00000002000075a7 */ /* 0x0022a400080011ff */
[----:B--2---:R-:W-:Y:S05]  /*89d0*/  @!P0 NANOSLEEP.SYNCS 0x989680 ;  /* 0x009896800000895d */ /* 0x004fea0003900000 */
[----:B------:R-:W2:Y:S02]  /*89e0*/  @!P0 SYNCS.PHASECHK.TRANS64 P0, [R0+URZ], R2 ;  /* 0x00000002000085a7 */ /* 0x000ea400080010ff */
[----:B--2---:R-:W-:Y:S05]  /*89f0*/  @!P0 BRA `(.L_x_143) ;  /* 0xfffffffc00f08947 */ /* 0x004fea000383ffff */
[----:B------:R-:W-:Y:S05]  /*8a00*/  BRA `(.L_x_144) ;  /* 0xffffff9c00d07947 */ /* 0x000fea000383ffff */
.L_x_47:
[----:B-1----:R1:W2:Y:S02]  /*8a10*/  SYNCS.PHASECHK.TRANS64.TRYWAIT P0, [R2+URZ+0xe0], R4 ;  /* 0x0000e004020075a7 */ /* 0x0022a400080011ff */
[----:B--2---:R-:W-:Y:S05]  /*8a20*/  @!P0 NANOSLEEP.SYNCS 0x989680 ;  /* 0x009896800000895d */ /* 0x004fea0003900000 */
[----:B------:R-:W2:Y:S02]  /*8a30*/  @!P0 SYNCS.PHASECHK.TRANS64 P0, [R2+URZ+0xe0], R4 ;  /* 0x0000e004020085a7 */ /* 0x000ea400080010ff */
[----:B--2---:R-:W-:Y:S05]  /*8a40*/  @!P0 BRA `(.L_x_47) ;  /* 0xfffffffc00f08947 */ /* 0x004fea000383ffff */
[----:B------:R-:W-:Y:S05]  /*8a50*/  BRA `(.L_x_145) ;  /* 0xffffffa0002c7947 */ /* 0x000fea000383ffff */
.L_x_48:
[----:B------:R-:W-:-:S07]  /*8a60*/  MOV R2, UR4 ;  /* 0x0000000400027c02 */ /* 0x000fce0008000f00 */
.L_x_146:
[----:B-1----:R1:W2:Y:S02]  /*8a70*/  SYNCS.PHASECHK.TRANS64.TRYWAIT P0, [R2+URZ+0x90], R5 ;  /* 0x00009005020075a7 */ /* 0x0022a400080011ff */
[----:B--2---:R-:W-:Y:S05]  /*8a80*/  @!P0 NANOSLEEP.SYNCS 0x989680 ;  /* 0x009896800000895d */ /* 0x004fea0003900000 */
[----:B------:R-:W2:Y:S02]  /*8a90*/  @!P0 SYNCS.PHASECHK.TRANS64 P0, [R2+URZ+0x90], R5 ;  /* 0x00009005020085a7 */ /* 0x000ea400080010ff */
[----:B--2---:R-:W-:Y:S05]  /*8aa0*/  @!P0 BRA `(.L_x_146) ;  /* 0xfffffffc00f08947 */ /* 0x004fea000383ffff */
[----:B------:R-:W-:Y:S05]  /*8ab0*/  BRA `(.L_x_147) ;  /* 0xffffffa0003c7947 */ /* 0x000fea000383ffff */
.L_x_49:
[----:B-1----:R1:W2:Y:S02]  /*8ac0*/  SYNCS.PHASECHK.TRANS64.TRYWAIT P1, [R2+URZ+0x80], R4 ;  /* 0x00008004020075a7 */ /* 0x0022a400080211ff */
[----:B--2---:R-:W-:Y:S05]  /*8ad0*/  @!P1 NANOSLEEP.SYNCS 0x989680 ;  /* 0x009896800000995d */ /* 0x004fea0003900000 */
[----:B------:R-:W2:Y:S02]  /*8ae0*/  @!P1 SYNCS.PHASECHK.TRANS64 P1, [R2+URZ+0x80], R4 ;  /* 0x00008004020095a7 */ /* 0x000ea400080210ff */
[----:B--2---:R-:W-:Y:S05]  /*8af0*/  @!P1 BRA `(.L_x_49) ;  /* 0xfffffffc00f09947 */ /* 0x004fea000383ffff */
[----:B------:R-:W-:Y:S05]  /*8b00*/  BRA `(.L_x_148) ;  /* 0xffffffa0006c7947 */ /* 0x000fea000383ffff */
.L_x_52:
[----:B------:R-:W-:-:S07]  /*8b10*/  MOV R0, UR4 ;  /* 0x0000000400007c02 */ /* 0x000fce0008000f00 */
.L_x_149:
[----:B-1----:R1:W2:Y:S02]  /*8b20*/  SYNCS.PHASECHK.TRANS64.TRYWAIT P0, [R0+URZ+0x90], R2 ;  /* 0x00009002000075a7 */ /* 0x0022a400080011ff */
[----:B--2---:R-:W-:Y:S05]  /*8b30*/  @!P0 NANOSLEEP.SYNCS 0x989680 ;  /* 0x009896800000895d */ /* 0x004fea0003900000 */
[----:B------:R-:W2:Y:S02]  /*8b40*/  @!P0 SYNCS.PHASECHK.TRANS64 P0, [R0+URZ+0x90], R2 ;  /* 0x00009002000085a7 */ /* 0x000ea400080010ff */
[----:B--2---:R-:W-:Y:S05]  /*8b50*/  @!P0 BRA `(.L_x_149) ;  /* 0xfffffffc00f08947 */ /* 0x004fea000383ffff */
[----:B------:R-:W-:Y:S05]  /*8b60*/  BRA `(.L_x_51) ;  /* 0xffffffa000c07947 */ /* 0x000fea000383ffff */
.L_x_59:
[----:B-1----:R1:W2:Y:S02]  /*8b70*/  SYNCS.PHASECHK.TRANS64.TRYWAIT P1, [R0+URZ+0x80], R2 ;  /* 0x00008002000075a7 */ /* 0x0022a400080211ff */
[----:B--2---:R-:W-:Y:S05]  /*8b80*/  @!P1 NANOSLEEP.SYNCS 0x989680 ;  /* 0x009896800000995d */ /* 0x004fea0003900000 */
[----:B------:R-:W2:Y:S02]  /*8b90*/  @!P1 SYNCS.PHASECHK.TRANS64 P1, [R0+URZ+0x80], R2 ;  /* 0x00008002000095a7 */ /* 0x000ea400080210ff */
[----:B--2---:R-:W-:Y:S05]  /*8ba0*/  @!P1 BRA `(.L_x_59) ;  /* 0xfffffffc00f09947 */ /* 0x004fea000383ffff */
[----:B------:R-:W-:Y:S05]  /*8bb0*/  BRA `(.L_x_150) ;  /* 0xffffffa800547947 */ /* 0x000fea000383ffff */
.L_x_60:
[----:B------:R-:W-:-:S07]  /*8bc0*/  MOV R2, UR46 ;  /* 0x0000002e00027c02 */ /* 0x000fce0008000f00 */
.L_x_151:
[----:B-1----:R1:W2:Y:S02]  /*8bd0*/  SYNCS.PHASECHK.TRANS64.TRYWAIT P0, [R2+URZ+0xc0], R0 ;  /* 0x0000c000020075a7 */ /* 0x0022a400080011ff */
[----:B--2---:R-:W-:Y:S05]  /*8be0*/  @!P0 NANOSLEEP.SYNCS 0x989680 ;  /* 0x009896800000895d */ /* 0x004fea0003900000 */
[----:B------:R-:W2:Y:S02]  /*8bf0*/  @!P0 SYNCS.PHASECHK.TRANS64 P0, [R2+URZ+0xc0], R0 ;  /* 0x0000c000020085a7 */ /* 0x000ea400080010ff */
[----:B--2---:R-:W-:Y:S05]  /*8c00*/  @!P0 BRA `(.L_x_151) ;  /* 0xfffffffc00f08947 */ /* 0x004fea000383ffff */
[----:B------:R-:W-:Y:S05]  /*8c10*/  BRA `(.L_x_152) ;  /* 0xffffffa800a47947 */ /* 0x000fea000383ffff */
.L_x_63:
[----:B------:R-:W-:Y:S07]  /*8c20*/  MOV R0, UR7 ;  /* 0x0000000700007c02 */ /* 0x000fee0008000f00 */
.L_x_153:
[----:B-1----:R1:W2:Y:S02]  /*8c30*/  SYNCS.PHASECHK.TRANS64.TRYWAIT P0, [R0+URZ], R2 ;  /* 0x00000002000075a7 */ /* 0x0022a400080011ff */
[----:B--2---:R-:W-:Y:S05]  /*8c40*/  @!P0 NANOSLEEP.SYNCS 0x989680 ;  /* 0x009896800000895d */ /* 0x004fea0003900000 */
[----:B------:R-:W2:Y:S02]  /*8c50*/  @!P0 SYNCS.PHASECHK.TRANS64 P0, [R0+URZ], R2 ;  /* 0x00000002000085a7 */ /* 0x000ea400080010ff */
[----:B--2---:R-:W-:Y:S05]  /*8c60*/  @!P0 BRA `(.L_x_153) ;  /* 0xfffffffc00f08947 */ /* 0x004fea000383ffff */
[----:B------:R-:W-:Y:S05]  /*8c70*/  BRA `(.L_x_62) ;  /* 0xffffffa800c07947 */ /* 0x000fea000383ffff */
.L_x_66:
[----:B------:R-:W-:-:S07]  /*8c80*/  MOV R0, UR4 ;  /* 0x0000000400007c02 */ /* 0x000fce0008000f00 */
.L_x_154:
[----:B--2---:R2:W4:Y:S02]  /*8c90*/  SYNCS.PHASECHK.TRANS64.TRYWAIT P0, [R0+URZ], R2 ;  /* 0x00000002000075a7 */ /* 0x00452400080011ff */
[----:B----4-:R-:W-:Y:S05]  /*8ca0*/  @!P0 NANOSLEEP.SYNCS 0x989680 ;  /* 0x009896800000895d */ /* 0x010fea0003900000 */
[----:B------:R-:W4:Y:S02]  /*8cb0*/  @!P0 SYNCS.PHASECHK.TRANS64 P0, [R0+URZ], R2 ;  /* 0x00000002000085a7 */ /* 0x000f2400080010ff */
[----:B----4-:R-:W-:Y:S05]  /*8cc0*/  @!P0 BRA `(.L_x_154) ;  /* 0xfffffffc00f08947 */ /* 0x010fea000383ffff */
[----:B------:R-:W-:Y:S05]  /*8cd0*/  BRA `(.L_x_155) ;  /* 0xffffffac00ec7947 */ /* 0x000fea000383ffff */
.L_x_67:
[----:B------:R-:W-:-:S07]  /*8ce0*/  MOV R0, UR5 ;  /* 0x0000000500007c02 */ /* 0x000fce0008000f00 */
.L_x_156:
[----:B-1----:R1:W2:Y:S02]  /*8cf0*/  SYNCS.PHASECHK.TRANS64.TRYWAIT P0, [R0+URZ], R3 ;  /* 0x00000003000075a7 */ /* 0x0022a400080011ff */
[----:B--2---:R-:W-:Y:S05]  /*8d00*/  @!P0 NANOSLEEP.SYNCS 0x989680 ;  /* 0x009896800000895d */ /* 0x004fea0003900000 */
[----:B------:R-:W2:Y:S02]  /*8d10*/  @!P0 SYNCS.PHASECHK.TRANS64 P0, [R0+URZ], R3 ;  /* 0x00000003000085a7 */ /* 0x000ea400080010ff */
[----:B--2---:R-:W-:Y:S05]  /*8d20*/  @!P0 BRA `(.L_x_156) ;  /* 0xfffffffc00f08947 */ /* 0x004fea000383ffff */
[----:B------:R-:W-:Y:S05]  /*8d30*/  BRA `(.L_x_157) ;  /* 0xffffffac00f87947 */ /* 0x000fea000383ffff */
.L_x_68:
[----:B------:R-:W-:-:S07]  /*8d40*/  MOV R0, UR5 ;  /* 0x0000000500007c02 */ /* 0x000fce0008000f00 */
.L_x_158:
[----:B-1----:R1:W2:Y:S02]  /*8d50*/  SYNCS.PHASECHK.TRANS64.TRYWAIT P0, [R0+URZ], R3 ;  /* 0x00000003000075a7 */ /* 0x0022a400080011ff */
[----:B--2---:R-:W-:Y:S05]  /*8d60*/  @!P0 NANOSLEEP.SYNCS 0x989680 ;  /* 0x009896800000895d */ /* 0x004fea0003900000 */
[----:B------:R-:W2:Y:S02]  /*8d70*/  @!P0 SYNCS.PHASECHK.TRANS64 P0, [R0+URZ], R3 ;  /* 0x00000003000085a7 */ /* 0x000ea400080010ff */
[----:B--2---:R-:W-:Y:S05]  /*8d80*/  @!P0 BRA `(.L_x_158) ;  /* 0xfffffffc00f08947 */ /* 0x004fea000383ffff */
[----:B------:R-:W-:Y:S05]  /*8d90*/  BRA `(.L_x_159) ;  /* 0xffffffb000047947 */ /* 0x000fea000383ffff */
.L_x_69:
[----:B-1----:R-:W-:-:S07]  /*8da0*/  MOV R0, UR4 ;  /* 0x0000000400007c02 */ /* 0x002fce0008000f00 */
.L_x_160:
[----:B-1----:R1:W2:Y:S02]  /*8db0*/  SYNCS.PHASECHK.TRANS64.TRYWAIT P0, [R0+URZ], R2 ;  /* 0x00000002000075a7 */ /* 0x0022a400080011ff */
[----:B--2---:R-:W-:Y:S05]  /*8dc0*/  @!P0 NANOSLEEP.SYNCS 0x989680 ;  /* 0x009896800000895d */ /* 0x004fea0003900000 */
[----:B------:R-:W2:Y:S02]  /*8dd0*/  @!P0 SYNCS.PHASECHK.TRANS64 P0, [R0+URZ], R2 ;  /* 0x00000002000085a7 */ /* 0x000ea400080010ff */
[----:B--2---:R-:W-:Y:S05]  /*8de0*/  @!P0 BRA `(.L_x_160) ;  /* 0xfffffffc00f08947 */ /* 0x004fea000383ffff */
[----:B------:R-:W-:Y:S05]  /*8df0*/  BRA `(.L_x_161) ;  /* 0xffffffb000107947 */ /* 0x000fea000383ffff */
.L_x_74:
[----:B--2---:R2:W3:Y:S02]  /*8e00*/  SYNCS.PHASECHK.TRANS64.TRYWAIT P0, [R12+URZ+0x80], R0 ;  /* 0x000080000c0075a7 */ /* 0x0044e400080011ff */
[----:B---3--:R-:W-:Y:S05]  /*8e10*/  @!P0 NANOSLEEP.SYNCS 0x989680 ;  /* 0x009896800000895d */ /* 0x008fea0003900000 */
[----:B------:R-:W3:Y:S02]  /*8e20*/  @!P0 SYNCS.PHASECHK.TRANS64 P0, [R12+URZ+0x80], R0 ;  /* 0x000080000c0085a7 */ /* 0x000ee400080010ff */
[----:B---3--:R-:W-:Y:S05]  /*8e30*/  @!P0 BRA `(.L_x_74) ;  /* 0xfffffffc00f08947 */ /* 0x008fea000383ffff */
[----:B------:R-:W-:Y:S05]  /*8e40*/  BRA `(.L_x_162) ;  /* 0xffffffb400307947 */ /* 0x000fea000383ffff */
.L_x_77:
[----:B-1----:R-:W-:Y:S07]  /*8e50*/  MOV R0, UR21 ;  /* 0x0000001500007c02 */ /* 0x002fee0008000f00 */
.L_x_163:
[----:B-1----:R1:W2:Y:S02]  /*8e60*/  SYNCS.PHASECHK.TRANS64.TRYWAIT P2, [R0+URZ+0x78], R6 ;  /* 0x00007806000075a7 */ /* 0x0022a400080411ff */
[----:B--2---:R-:W-:Y:S05]  /*8e70*/  @!P2 NANOSLEEP.SYNCS 0x989680 ;  /* 0x009896800000a95d */ /* 0x004fea0003900000 */
[----:B------:R-:W2:Y:S02]  /*8e80*/  @!P2 SYNCS.PHASECHK.TRANS64 P2, [R0+URZ+0x78], R6 ;  /* 0x000078060000a5a7 */ /* 0x000ea400080410ff */
[----:B--2---:R-:W-:Y:S05]  /*8e90*/  @!P2 BRA `(.L_x_163) ;  /* 0xfffffffc00f0a947 */ /* 0x004fea000383ffff */
[----:B------:R-:W-:Y:S05]  /*8ea0*/  BRA `(.L_x_76) ;  /* 0xffffffb800987947 */ /* 0x000fea000383ffff */
.L_x_80:
[----:B------:R-:W-:Y:S07]  /*8eb0*/  MOV R0, UR21 ;  /* 0x0000001500007c02 */ /* 0x000fee0008000f00 */
.L_x_164:
[----:B-1----:R1:W2:Y:S02]  /*8ec0*/  SYNCS.PHASECHK.TRANS64.TRYWAIT P0, [R0+URZ+0x50], R9 ;  /* 0x00005009000075a7 */ /* 0x0022a400080011ff */
[----:B--2---:R-:W-:Y:S05]  /*8ed0*/  @!P0 NANOSLEEP.SYNCS 0x989680 ;  /* 0x009896800000895d */ /* 0x004fea0003900000 */
[----:B------:R-:W2:Y:S02]  /*8ee0*/  @!P0 SYNCS.PHASECHK.TRANS64 P0, [R0+URZ+0x50], R9 ;  /* 0x00005009000085a7 */ /* 0x000ea400080010ff */
[----:B--2---:R-:W-:Y:S05]  /*8ef0*/  @!P0 BRA `(.L_x_164) ;  /* 0xfffffffc00f08947 */ /* 0x004fea000383ffff */
[----:B------:R-:W-:Y:S05]  /*8f00*/  BRA `(.L_x_165) ;  /* 0xffffffb800f47947 */ /* 0x000fea000383ffff */
.L_x_81:
[----:B------:R-:W-:Y:S07]  /*8f10*/  MOV R0, UR21 ;  /* 0x0000001500007c02 */ /* 0x000fee0008000f00 */
.L_x_166:
[----:B-1----:R1:W2:Y:S02]  /*8f20*/  SYNCS.PHASECHK.TRANS64.TRYWAIT P0, [R0+URZ+0x58], R9 ;  /* 0x00005809000075a7 */ /* 0x0022a400080011ff */
[----:B--2---:R-:W-:Y:S05]  /*8f30*/  @!P0 NANOSLEEP.SYNCS 0x989680 ;  /* 0x009896800000895d */ /* 0x004fea0003900000 */
[----:B------:R-:W2:Y:S02]  /*8f40*/  @!P0 SYNCS.PHASECHK.TRANS64 P0, [R0+URZ+0x58], R9 ;  /* 0x00005809000085a7 */ /* 0x000ea400080010ff */
[----:B--2---:R-:W-:Y:S05]  /*8f50*/  @!P0 BRA `(.L_x_166) ;  /* 0xfffffffc00f08947 */ /* 0x004fea000383ffff */
[----:B------:R-:W-:Y:S05]  /*8f60*/  BRA `(.L_x_167) ;  /* 0xffffffbc00307947 */ /* 0x000fea000383ffff */
.L_x_82:
[----:B------:R-:W-:Y:S07]  /*8f70*/  MOV R0, UR21 ;  /* 0x0000001500007c02 */ /* 0x000fee0008000f00 */
.L_x_168:
[----:B-1----:R1:W2:Y:S02]  /*8f80*/  SYNCS.PHASECHK.TRANS64.TRYWAIT P0, [R0+URZ+0x60], R9 ;  /* 0x00006009000075a7 */ /* 0x0022a400080011ff */
[----:B--2---:R-:W-:Y:S05]  /*8f90*/  @!P0 NANOSLEEP.SYNCS 0x989680 ;  /* 0x009896800000895d */ /* 0x004fea0003900000 */
[----:B------:R-:W2:Y:S02]  /*8fa0*/  @!P0 SYNCS.PHASECHK.TRANS64 P0, [R0+URZ+0x60], R9 ;  /* 0x00006009000085a7 */ /* 0x000ea400080010ff */
[----:B--2---:R-:W-:Y:S05]  /*8fb0*/  @!P0 BRA `(.L_x_168) ;  /* 0xfffffffc00f08947 */ /* 0x004fea000383ffff */
[----:B------:R-:W-:Y:S05]  /*8fc0*/  BRA `(.L_x_169) ;  /* 0xffffffbc00787947 */ /* 0x000fea000383ffff */
.L_x_83:
[----:B------:R-:W-:Y:S07]  /*8fd0*/  MOV R0, UR21 ;  /* 0x0000001500007c02 */ /* 0x000fee0008000f00 */
.L_x_170:
[----:B-1----:R1:W2:Y:S02]  /*8fe0*/  SYNCS.PHASECHK.TRANS64.TRYWAIT P0, [R0+URZ+0x68], R9 ;  /* 0x00006809000075a7 */ /* 0x0022a400080011ff */
[----:B--2---:R-:W-:Y:S05]  /*8ff0*/  @!P0 NANOSLEEP.SYNCS 0x989680 ;  /* 0x009896800000895d */ /* 0x004fea0003900000 */
[----:B------:R-:W2:Y:S02]  /*9000*/  @!P0 SYNCS.PHASECHK.TRANS64 P0, [R0+URZ+0x68], R9 ;  /* 0x00006809000085a7 */ /* 0x000ea400080010ff */
[----:B--2---:R-:W-:Y:S05]  /*9010*/  @!P0 BRA `(.L_x_170) ;  /* 0xfffffffc00f08947 */ /* 0x004fea000383ffff */
[----:B------:R-:W-:Y:S05]  /*9020*/  BRA `(.L_x_171) ;  /* 0xffffffbc00bc7947 */ /* 0x000fea000383ffff */
.L_x_85:
[----:B------:R-:W-:-:S07]  /*9030*/  MOV R0, UR21 ;  /* 0x0000001500007c02 */ /* 0x000fce0008000f00 */
.L_x_172:
[----:B-1----:R1:W3:Y:S02]  /*9040*/  SYNCS.PHASECHK.TRANS64.TRYWAIT P0, [R0+URZ+0x50], R2 ;  /* 0x00005002000075a7 */ /* 0x0022e400080011ff */
[----:B---3--:R-:W-:Y:S05]  /*9050*/  @!P0 NANOSLEEP.SYNCS 0x989680 ;  /* 0x009896800000895d */ /* 0x008fea0003900000 */
[----:B------:R-:W3:Y:S02]  /*9060*/  @!P0 SYNCS.PHASECHK.TRANS64 P0, [R0+URZ+0x50], R2 ;  /* 0x00005002000085a7 */ /* 0x000ee400080010ff */
[----:B---3--:R-:W-:Y:S05]  /*9070*/  @!P0 BRA `(.L_x_172) ;  /* 0xfffffffc00f08947 */ /* 0x008fea000383ffff */
[----:B------:R-:W-:Y:S05]  /*9080*/  BRA `(.L_x_173) ;  /* 0xffffffc000307947 */ /* 0x000fea000383ffff */
.L_x_86:
[----:B-1----:R-:W-:-:S07]  /*9090*/  MOV R0, UR21 ;  /* 0x0000001500007c02 */ /* 0x002fce0008000f00 */
.L_x_174:
[----:B-1----:R1:W3:Y:S02]  /*90a0*/  SYNCS.PHASECHK.TRANS64.TRYWAIT P0, [R0+URZ+0x58], R2 ;  /* 0x00005802000075a7 */ /* 0x0022e400080011ff */
[----:B---3--:R-:W-:Y:S05]  /*90b0*/  @!P0 NANOSLEEP.SYNCS 0x989680 ;  /* 0x009896800000895d */ /* 0x008fea0003900000 */
[----:B------:R-:W3:Y:S02]  /*90c0*/  @!P0 SYNCS.PHASECHK.TRANS64 P0, [R0+URZ+0x58], R2 ;  /* 0x00005802000085a7 */ /* 0x000ee400080010ff */
[----:B---3--:R-:W-:Y:S05]  /*90d0*/  @!P0 BRA `(.L_x_174) ;  /* 0xfffffffc00f08947 */ /* 0x008fea000383ffff */
[----:B------:R-:W-:Y:S05]  /*90e0*/  BRA `(.L_x_175) ;  /* 0xffffffc000207947 */ /* 0x000fea000383ffff */
.L_x_87:
[----:B-1----:R-:W-:-:S07]  /*90f0*/  MOV R0, UR21 ;  /* 0x0000001500007c02 */ /* 0x002fce0008000f00 */
.L_x_176:
[----:B-1----:R1:W3:Y:S02]  /*9100*/  SYNCS.PHASECHK.TRANS64.TRYWAIT P0, [R0+URZ+0x60], R2 ;  /* 0x00006002000075a7 */ /* 0x0022e400080011ff */
[----:B---3--:R-:W-:Y:S05]  /*9110*/  @!P0 NANOSLEEP.SYNCS 0x989680 ;  /* 0x009896800000895d */ /* 0x008fea0003900000 */
[----:B------:R-:W3:Y:S02]  /*9120*/  @!P0 SYNCS.PHASECHK.TRANS64 P0, [R0+URZ+0x60], R2 ;  /* 0x00006002000085a7 */ /* 0x000ee400080010ff */
[----:B---3--:R-:W-:Y:S05]  /*9130*/  @!P0 BRA `(.L_x_176) ;  /* 0xfffffffc00f08947 */ /* 0x008fea000383ffff */
[----:B------:R-:W-:Y:S05]  /*9140*/  BRA `(.L_x_177) ;  /* 0xffffffc000107947 */ /* 0x000fea000383ffff */
.L_x_89:
[----:B-1----:R1:W2:Y:S02]  /*9150*/  SYNCS.PHASECHK.TRANS64.TRYWAIT P0, [R3+URZ+0x80], R0 ;  /* 0x00008000030075a7 */ /* 0x0022a400080011ff */
[----:B--2---:R-:W-:Y:S05]  /*9160*/  @!P0 NANOSLEEP.SYNCS 0x989680 ;  /* 0x009896800000895d */ /* 0x004fea0003900000 */
[----:B------:R-:W2:Y:S02]  /*9170*/  @!P0 SYNCS.PHASECHK.TRANS64 P0, [R3+URZ+0x80], R0 ;  /* 0x00008000030085a7 */ /* 0x000ea400080010ff */
[----:B--2---:R-:W-:Y:S05]  /*9180*/  @!P0 BRA `(.L_x_89) ;  /* 0xfffffffc00f08947 */ /* 0x004fea000383ffff */
[----:B------:R-:W-:Y:S05]  /*9190*/  BRA `(.L_x_178) ;  /* 0xffffffc000e07947 */ /* 0x000fea000383ffff */
.L_x_100:
[----:B-1----:R-:W-:Y:S04]  /*91a0*/  MOV R0, UR44 ;  /* 0x0000002c00007c02 */ /* 0x002fe80008000f00 */
[----:B------:R1:W2:Y:S03]  /*91b0*/  SYNCS.PHASECHK.TRANS64.TRYWAIT P1, [R0+URZ+0x30], R3 ;  /* 0x00003003000075a7 */ /* 0x0002a600080211ff */
[----:B--2---:R-:W-:Y:S05]  /*91c0*/  @!P1 NANOSLEEP.SYNCS 0x989680 ;  /* 0x009896800000995d */ /* 0x004fea0003900000 */
[----:B------:R-:W2:Y:S02]  /*91d0*/  @!P1 SYNCS.PHASECHK.TRANS64 P1, [R0+URZ+0x30], R3 ;  /* 0x00003003000095a7 */ /* 0x000ea400080210ff */
[----:B--2---:R-:W-:Y:S05]  /*91e0*/  @!P1 BRA `(.L_x_100) ;  /* 0xfffffffc00ec9947 */ /* 0x004fea000383ffff */
[----:B------:R-:W-:Y:S05]  /*91f0*/  BRA `(.L_x_99) ;  /* 0xffffffd000507947 */ /* 0x000fea000383ffff */
.L_x_102:
[----:B-1----:R1:W3:Y:S02]  /*9200*/  SYNCS.PHASECHK.TRANS64.TRYWAIT P0, [R26+URZ+0xa0], R2 ;  /* 0x0000a0021a0075a7 */ /* 0x0022e400080011ff */
[----:B---3--:R-:W-:Y:S05]  /*9210*/  @!P0 NANOSLEEP.SYNCS 0x989680 ;  /* 0x009896800000895d */ /* 0x008fea0003900000 */
[----:B------:R-:W3:Y:S02]  /*9220*/  @!P0 SYNCS.PHASECHK.TRANS64 P0, [R26+URZ+0xa0], R2 ;  /* 0x0000a0021a0085a7 */ /* 0x000ee400080010ff */
[----:B---3--:R-:W-:Y:S05]  /*9230*/  @!P0 BRA `(.L_x_102) ;  /* 0xfffffffc00f08947 */ /* 0x008fea000383ffff */
[----:B------:R-:W-:Y:S05]  /*9240*/  BRA `(.L_x_101) ;  /* 0xffffffd000747947 */ /* 0x000fea000383ffff */
.L_x_111:
[----:B---3--:R3:W4:Y:S02]  /*9250*/  SYNCS.PHASECHK.TRANS64.TRYWAIT P0, [R2+URZ+0x30], R0 ;  /* 0x00003000020075a7 */ /* 0x00872400080011ff */
[----:B----4-:R-:W-:Y:S05]  /*9260*/  @!P0 NANOSLEEP.SYNCS 0x989680 ;  /* 0x009896800000895d */ /* 0x010fea0003900000 */
[----:B------:R-:W4:Y:S02]  /*9270*/  @!P0 SYNCS.PHASECHK.TRANS64 P0, [R2+URZ+0x30], R0 ;  /* 0x00003000020085a7 */ /* 0x000f2400080010ff */
[----:B----4-:R-:W-:Y:S05]  /*9280*/  @!P0 BRA `(.L_x_111) ;  /* 0xfffffffc00f08947 */ /* 0x010fea000383ffff */
[----:B------:R-:W-:Y:S05]  /*9290*/  BRA `(.L_x_110) ;  /* 0xffffffd800607947 */ /* 0x000fea000383ffff */
.L_x_119:
[----:B---3--:R3:W4:Y:S02]  /*92a0*/  SYNCS.PHASECHK.TRANS64.TRYWAIT P0, [R2+URZ+0x30], R4 ;  /* 0x00003004020075a7 */ /* 0x00872400080011ff */
[----:B----4-:R-:W-:Y:S05]  /*92b0*/  @!P0 NANOSLEEP.SYNCS 0x989680 ;  /* 0x009896800000895d */ /* 0x010fea0003900000 */
[----:B------:R-:W4:Y:S02]  /*92c0*/  @!P0 SYNCS.PHASECHK.TRANS64 P0, [R2+URZ+0x30], R4 ;  /* 0x00003004020085a7 */ /* 0x000f2400080010ff */
[----:B----4-:R-:W-:Y:S05]  /*92d0*/  @!P0 BRA `(.L_x_119) ;  /* 0xfffffffc00f08947 */ /* 0x010fea000383ffff */
[----:B------:R-:W-:Y:S05]  /*92e0*/  BRA `(.L_x_118) ;  /* 0xffffffe000707947 */ /* 0x000fea000383ffff */
.L_x_127:
[----:B---3--:R3:W4:Y:S02]  /*92f0*/  SYNCS.PHASECHK.TRANS64.TRYWAIT P0, [R3+URZ+0x30], R0 ;  /* 0x00003000030075a7 */ /* 0x00872400080011ff */
[----:B----4-:R-:W-:Y:S05]  /*9300*/  @!P0 NANOSLEEP.SYNCS 0x989680 ;  /* 0x009896800000895d */ /* 0x010fea0003900000 */
[----:B------:R-:W4:Y:S02]  /*9310*/  @!P0 SYNCS.PHASECHK.TRANS64 P0, [R3+URZ+0x30], R0 ;  /* 0x00003000030085a7 */ /* 0x000f2400080010ff */
[----:B----4-:R-:W-:Y:S05]  /*9320*/  @!P0 BRA `(.L_x_127) ;  /* 0xfffffffc00f08947 */ /* 0x010fea000383ffff */
[----:B------:R-:W-:Y:S05]  /*9330*/  BRA `(.L_x_126) ;  /* 0xffffffe800807947 */ /* 0x000fea000383ffff */
        .weak           $__internal_0_$__cuda_sm10x_tcgen05_guardrail_trap_col_being_dealloced_not_returned_by_alloc
        .type           $__internal_0_$__cuda_sm10x_tcgen05_guardrail_trap_col_being_dealloced_not_returned_by_alloc,@function
        .size           $__internal_0_$__cuda_sm10x_tcgen05_guardrail_trap_col_being_dealloced_not_returned_by_alloc,($__internal_1_$__cuda_sm10x_tcgen05_guardrail_trap_phase_invalid_during_alloc - $__internal_0_$__cuda_sm10x_tcgen05_guardrail_trap_col_being_dealloced_not_returned_by_alloc)
$__internal_0_$__cuda_sm10x_tcgen05_guardrail_trap_col_being_dealloced_not_returned_by_alloc:
[----:B------:R-:W-:Y:S05]  /*9340*/  BPT.TRAP 0x1 ;  /* 0x000000040000795c */ /* 0x000fea0000300000 */
[----:B------:R-:W-:-:S04]  /*9350*/  HFMA2 R3, -RZ, RZ, 0, 0 ;  /* 0x00000000ff037431 */ /* 0x000fc800000001ff */
[----:B------:R-:W-:Y:S05]  /*9360*/  RET.REL.NODEC R2 `(_ZN7cutlass13device_kernelINS_4gemm6kernel13GemmUniversalIN4cute5tupleIJiiiiEEENS1_10collective13CollectiveMmaINS1_35MainloopSm100TmaUmmaWarpSpecializedILi3ELi2ELi4ENS5_IJNS4_1CILi1EEENSA_ILi2EEESB_EEEEENS5_IJNSA_ILi64EEENSA_ILi128EEESG_EEENS_6half_tENS5_IJlSB_lEEESI_SJ_NS4_8TiledMMAINS4_8MMA_AtomIJNS4_20SM100_MMA_F16BF16_SSISI_SI_fLi64ELi128ELNS4_4UMMA5MajorE0ELSO_0ELNSN_7ScaleInE0ELSP_0EEEEEENS4_6LayoutINS5_IJSB_SB_SB_EEENS5_IJNSA_ILi0EEESU_SU_EEEEENS5_IJNS4_10UnderscoreESX_SX_EEEEENS4_23SM90_TMA_LOAD_MULTICASTENS4_14ComposedLayoutINS4_7SwizzleILi3ELi4ELi3EEENS4_18smem_ptr_flag_bitsILi16EEENSS_INS5_IJNSA_ILi8EEESF_EEENS5_IJSF_SB_EEEEEEEvNS4_8identityENS4_13SM90_TMA_LOADES1A_vS1B_EENS_8epilogue10collective18CollectiveEpilogueINS1E_23Sm100TmaWarpSpecializedILi4ELi2ELi16ELb1ELb0EEEJSH_NS5_IJNSS_ISF_SB_EENSS_INSA_ILi32EEESB_EEEEESI_SJ_SI_SJ_NS1E_6fusion15FusionCallbacksIS1I_NS1N_17LinearCombinationISI_fSI_fLNS_15FloatRoundStyleE2EEESH_S1M_JEEENS4_5SM1004TMEM4LOAD26SM100_TMEM_LOAD_16dp256b4xES1C_NS11_INS12_ILi2ELi4ELi3EEES15_NSS_INS5_IJS16_S1K_EEENS5_IJS1K_SB_EEEEEEENS4_17SM75_U32x4_LDSM_NENS4_14SM90_TMA_STOREES21_NS4_17SM90_U32x4_STSM_NENS4_39AutoVectorizingCopyWithAssumedAlignmentILi128EEEEEEvvEEEEvNT_6ParamsE) ;  /* 0xffffff6c02247950 */ /* 0x000fea0003c3ffff */
        .weak           $__internal_1_$__cuda_sm10x_tcgen05_guardrail_trap_phase_invalid_during_alloc
        .type           $__internal_1_$__cuda_sm10x_tcgen05_guardrail_trap_phase_invalid_during_alloc,@function
        .size           $__internal_1_$__cuda_sm10x_tcgen05_guardrail_trap_phase_invalid_during_alloc,($__internal_2_$__cuda_sm10x_tcgen05_guardrail_trap_unallocated_columns_being_dealloced - $__internal_1_$__cuda_sm10x_tcgen05_guardrail_trap_phase_invalid_during_alloc)
$__internal_1_$__cuda_sm10x_tcgen05_guardrail_trap_phase_invalid_during_alloc:
[----:B------:R-:W-:Y:S05]  /*9370*/  BPT.TRAP 0x1 ;  /* 0x000000040000795c */ /* 0x000fea0000300000 */
[----:B------:R-:W-:-:S04]  /*9380*/  MOV R5, 0x0 ;  /* 0x0000000000057802 */ /* 0x000fc80000000f00 */
[----:B------:R-:W-:Y:S05]  /*9390*/  RET.REL.NODEC R4 `(_ZN7cutlass13device_kernelINS_4gemm6kernel13GemmUniversalIN4cute5tupleIJiiiiEEENS1_10collective13CollectiveMmaINS1_35MainloopSm100TmaUmmaWarpSpecializedILi3ELi2ELi4ENS5_IJNS4_1CILi1EEENSA_ILi2EEESB_EEEEENS5_IJNSA_ILi64EEENSA_ILi128EEESG_EEENS_6half_tENS5_IJlSB_lEEESI_SJ_NS4_8TiledMMAINS4_8MMA_AtomIJNS4_20SM100_MMA_F16BF16_SSISI_SI_fLi64ELi128ELNS4_4UMMA5MajorE0ELSO_0ELNSN_7ScaleInE0ELSP_0EEEEEENS4_6LayoutINS5_IJSB_SB_SB_EEENS5_IJNSA_ILi0EEESU_SU_EEEEENS5_IJNS4_10UnderscoreESX_SX_EEEEENS4_23SM90_TMA_LOAD_MULTICASTENS4_14ComposedLayoutINS4_7SwizzleILi3ELi4ELi3EEENS4_18smem_ptr_flag_bitsILi16EEENSS_INS5_IJNSA_ILi8EEESF_EEENS5_IJSF_SB_EEEEEEEvNS4_8identityENS4_13SM90_TMA_LOADES1A_vS1B_EENS_8epilogue10collective18CollectiveEpilogueINS1E_23Sm100TmaWarpSpecializedILi4ELi2ELi16ELb1ELb0EEEJSH_NS5_IJNSS_ISF_SB_EENSS_INSA_ILi32EEESB_EEEEESI_SJ_SI_SJ_NS1E_6fusion15FusionCallbacksIS1I_NS1N_17LinearCombinationISI_fSI_fLNS_15FloatRoundStyleE2EEESH_S1M_JEEENS4_5SM1004TMEM4LOAD26SM100_TMEM_LOAD_16dp256b4xES1C_NS11_INS12_ILi2ELi4ELi3EEES15_NSS_INS5_IJS16_S1K_EEENS5_IJS1K_SB_EEEEEEENS4_17SM75_U32x4_LDSM_NENS4_14SM90_TMA_STOREES21_NS4_17SM90_U32x4_STSM_NENS4_39AutoVectorizingCopyWithAssumedAlignmentILi128EEEEEEvvEEEEvNT_6ParamsE) ;  /* 0xffffff6c04187950 */ /* 0x000fea0003c3ffff */
        .weak           $__internal_2_$__cuda_sm10x_tcgen05_guardrail_trap_unallocated_columns_being_dealloced
        .type           $__internal_2_$__cuda_sm10x_tcgen05_guardrail_trap_unallocated_columns_being_dealloced,@function
        .size           $__internal_2_$__cuda_sm10x_tcgen05_guardrail_trap_unallocated_columns_being_dealloced,(.L_x_180 - $__internal_2_$__cuda_sm10x_tcgen05_guardrail_trap_unallocated_columns_being_dealloced)
$__internal_2_$__cuda_sm10x_tcgen05_guardrail_trap_unallocated_columns_being_dealloced:
[----:B------:R-:W-:Y:S05]  /*93a0*/  BPT.TRAP 0x1 ;  /* 0x000000040000795c */ /* 0x000fea0000300000 */
[----:B------:R-:W-:-:S04]  /*93b0*/  HFMA2 R3, -RZ, RZ, 0, 0 ;  /* 0x00000000ff037431 */ /* 0x000fc800000001ff */
[----:B------:R-:W-:Y:S05]  /*93c0*/  RET.REL.NODEC R2 `(_ZN7cutlass13device_kernelINS_4gemm6kernel13GemmUniversalIN4cute5tupleIJiiiiEEENS1_10collective13CollectiveMmaINS1_35MainloopSm100TmaUmmaWarpSpecializedILi3ELi2ELi4ENS5_IJNS4_1CILi1EEENSA_ILi2EEESB_EEEEENS5_IJNSA_ILi64EEENSA_ILi128EEESG_EEENS_6half_tENS5_IJlSB_lEEESI_SJ_NS4_8TiledMMAINS4_8MMA_AtomIJNS4_20SM100_MMA_F16BF16_SSISI_SI_fLi64ELi128ELNS4_4UMMA5MajorE0ELSO_0ELNSN_7ScaleInE0ELSP_0EEEEEENS4_6LayoutINS5_IJSB_SB_SB_EEENS5_IJNSA_ILi0EEESU_SU_EEEEENS5_IJNS4_10UnderscoreESX_SX_EEEEENS4_23SM90_TMA_LOAD_MULTICASTENS4_14ComposedLayoutINS4_7SwizzleILi3ELi4ELi3EEENS4_18smem_ptr_flag_bitsILi16EEENSS_INS5_IJNSA_ILi8EEESF_EEENS5_IJSF_SB_EEEEEEEvNS4_8identityENS4_13SM90_TMA_LOADES1A_vS1B_EENS_8epilogue10collective18CollectiveEpilogueINS1E_23Sm100TmaWarpSpecializedILi4ELi2ELi16ELb1ELb0EEEJSH_NS5_IJNSS_ISF_SB_EENSS_INSA_ILi32EEESB_EEEEESI_SJ_SI_SJ_NS1E_6fusion15FusionCallbacksIS1I_NS1N_17LinearCombinationISI_fSI_fLNS_15FloatRoundStyleE2EEESH_S1M_JEEENS4_5SM1004TMEM4LOAD26SM100_TMEM_LOAD_16dp256b4xES1C_NS11_INS12_ILi2ELi4ELi3EEES15_NSS_INS5_IJS16_S1K_EEENS5_IJS1K_SB_EEEEEEENS4_17SM75_U32x4_LDSM_NENS4_14SM90_TMA_STOREES21_NS4_17SM90_U32x4_STSM_NENS4_39AutoVectorizingCopyWithAssumedAlignmentILi128EEEEEEvvEEEEvNT_6ParamsE) ;  /* 0xffffff6c020c7950 */ /* 0x000fea0003c3ffff */
.L_x_179:
[----:B------:R-:W-:-:S00]  /*93d0*/  BRA `(.L_x_179) ;  /* 0xfffffffc00fc7947 */ /* 0x000fc0000383ffff */
[----:B------:R-:W-:-:S00]  /*93e0*/  NOP ;  /* 0x0000000000007918 */ /* 0x000fc00000000000 */
        /* <DEDUP_REMOVED lines=9> */
.L_x_180:


//--------------------- .nv.global.init           --------------------------
	.section	.nv.global.init,"aw",@progbits
.nv.global.init:
	.type		$str$27,@object
	.size		$str$27,($str$28 - $str$27)
$str$27:
        /*0000*/ 	.byte	0x28, 0x61, 0x64, 0x64, 0x72, 0x65, 0x73, 0x73, 0x20, 0x26, 0x20, 0x6d, 0x61, 0x73, 0x6b, 0x29
        /*0010*/ 	.byte	0x20, 0x3d, 0x3d, 0x20, 0x30, 0x00
	.type		$str$28,@object
	.size		$str$28,($str$26 - $str$28)
$str$28:
        /*0016*/ 	.byte	0x2f, 0x74, 0x6d, 0x70, 0x2f, 0x63, 0x75, 0x74, 0x6c, 0x61, 0x73, 0x73, 0x5f, 0x73, 0x77, 0x65
        /*0026*/ 	.byte	0x65, 0x70, 0x5f, 0x73, 0x72, 0x63, 0x2f, 0x69, 0x6e, 0x63, 0x6c, 0x75, 0x64, 0x65, 0x2f, 0x63
        /*0036*/ 	.byte	0x75, 0x74, 0x65, 0x2f, 0x70, 0x6f, 0x69, 0x6e, 0x74, 0x65, 0x72, 0x5f, 0x66, 0x6c, 0x61, 0x67
        /*0046*/ 	.byte	0x67, 0x65, 0x64, 0x2e, 0x68, 0x70, 0x70, 0x00
	.type		$str$26,@object
	.size		$str$26,($str$25 - $str$26)
$str$26:
        /*004e*/ 	.byte	0x2f, 0x74, 0x6d, 0x70, 0x2f, 0x63, 0x75, 0x74, 0x6c, 0x61, 0x73, 0x73, 0x5f, 0x73, 0x77, 0x65
        /*005e*/ 	.byte	0x65, 0x70, 0x5f, 0x73, 0x72, 0x63, 0x2f, 0x69, 0x6e, 0x63, 0x6c, 0x75, 0x64, 0x65, 0x2f, 0x63
        /*006e*/ 	.byte	0x75, 0x74, 0x65, 0x2f, 0x61, 0x74, 0x6f, 0x6d, 0x2f, 0x63, 0x6f, 0x70, 0x79, 0x5f, 0x74, 0x72
        /*007e*/ 	.byte	0x61, 0x69, 0x74, 0x73, 0x5f, 0x73, 0x6d, 0x31, 0x30, 0x30, 0x2e, 0x68, 0x70, 0x70, 0x00
	.type		$str$25,@object
	.size		$str$25,(__unnamed_1 - $str$25)
$str$25:
        /*008d*/ 	.byte	0x28, 0x28, 0x75, 0x69, 0x6e, 0x74, 0x33, 0x32, 0x5f, 0x74, 0x28, 0x74, 0x68, 0x72, 0x65, 0x61
        /*009d*/ 	.byte	0x64, 0x49, 0x64, 0x78, 0x2e, 0x78, 0x29, 0x20, 0x2f, 0x20, 0x33, 0x32, 0x29, 0x20, 0x25, 0x20
        /*00ad*/ 	.byte	0x34, 0x29, 0x20, 0x3d, 0x3d, 0x20, 0x28, 0x28, 0x28, 0x74, 0x6d, 0x65, 0x6d, 0x5f, 0x61, 0x64
        /*00bd*/ 	.byte	0x64, 0x72, 0x20, 0x3e, 0x3e, 0x20, 0x31, 0x36, 0x29, 0x20, 0x2f, 0x20, 0x33, 0x32, 0x29, 0x20
        /*00cd*/ 	.byte	0x25, 0x20, 0x34, 0x29, 0x00
	.type		__unnamed_1,@object
	.size		__unnamed_1,(__unnamed_2 - __unnamed_1)
__unnamed_1:
        /*00d2*/ 	.byte	0x61, 0x75, 0x74, 0x6f, 0x20, 0x63, 0x75, 0x74, 0x65, 0x3a, 0x3a, 0x61, 0x73, 0x5f, 0x70, 0x6f
        /* <DEDUP_REMOVED lines=24> */
        /*0262*/ 	.byte	0x3e, 0x3e, 0x3e, 0x5d, 0x00
	.type		__unnamed_2,@object
	.size		__unnamed_2,(.L_2 - __unnamed_2)
__unnamed_2:
        /* <DEDUP_REMOVED lines=46> */
.L_2:


//--------------------- .nv.shared._ZN7cutlass13device_kernelINS_4gemm6kernel13GemmUniversalIN4cute5tupleIJiiiiEEENS1_10collective13CollectiveMmaINS1_35MainloopSm100TmaUmmaWarpSpecializedILi3ELi2ELi4ENS5_IJNS4_1CILi1EEENSA_ILi2EEESB_EEEEENS5_IJNSA_ILi64EEENSA_ILi128EEESG_EEENS_6half_tENS5_IJlSB_lEEESI_SJ_NS4_8TiledMMAINS4_8MMA_AtomIJNS4_20SM100_MMA_F16BF16_SSISI_SI_fLi64ELi128ELNS4_4UMMA5MajorE0ELSO_0ELNSN_7ScaleInE0ELSP_0EEEEEENS4_6LayoutINS5_IJSB_SB_SB_EEENS5_IJNSA_ILi0EEESU_SU_EEEEENS5_IJNS4_10UnderscoreESX_SX_EEEEENS4_23SM90_TMA_LOAD_MULTICASTENS4_14ComposedLayoutINS4_7SwizzleILi3ELi4ELi3EEENS4_18smem_ptr_flag_bitsILi16EEENSS_INS5_IJNSA_ILi8EEESF_EEENS5_IJSF_SB_EEEEEEEvNS4_8identityENS4_13SM90_TMA_LOADES1A_vS1B_EENS_8epilogue10collective18CollectiveEpilogueINS1E_23Sm100TmaWarpSpecializedILi4ELi2ELi16ELb1ELb0EEEJSH_NS5_IJNSS_ISF_SB_EENSS_INSA_ILi32EEESB_EEEEESI_SJ_SI_SJ_NS1E_6fusion15FusionCallbacksIS1I_NS1N_17LinearCombinationISI_fSI_fLNS_15FloatRoundStyleE2EEESH_S1M_JEEENS4_5SM1004TMEM4LOAD26SM100_TMEM_LOAD_16dp256b4xES1C_NS11_INS12_ILi2ELi4ELi3EEES15_NSS_INS5_IJS16_S1K_EEENS5_IJS1K_SB_EEEEEEENS4_17SM75_U32x4_LDSM_NENS4_14SM90_TMA_STOREES21_NS4_17SM90_U32x4_STSM_NENS4_39AutoVectorizingCopyWithAssumedAlignmentILi128EEEEEEvvEEEEvNT_6ParamsE --------------------------
	.section	.nv.shared._ZN7cutlass13device_kernelINS_4gemm6kernel13GemmUniversalIN4cute5tupleIJiiiiEEENS1_10collective13CollectiveMmaINS1_35MainloopSm100TmaUmmaWarpSpecializedILi3ELi2ELi4ENS5_IJNS4_1CILi1EEENSA_ILi2EEESB_EEEEENS5_IJNSA_ILi64EEENSA_ILi128EEESG_EEENS_6half_tENS5_IJlSB_lEEESI_SJ_NS4_8TiledMMAINS4_8MMA_AtomIJNS4_20SM100_MMA_F16BF16_SSISI_SI_fLi64ELi128ELNS4_4UMMA5MajorE0ELSO_0ELNSN_7ScaleInE0ELSP_0EEEEEENS4_6LayoutINS5_IJSB_SB_SB_EEENS5_IJNSA_ILi0EEESU_SU_EEEEENS5_IJNS4_10UnderscoreESX_SX_EEEEENS4_23SM90_TMA_LOAD_MULTICASTENS4_14ComposedLayoutINS4_7SwizzleILi3ELi4ELi3EEENS4_18smem_ptr_flag_bitsILi16EEENSS_INS5_IJNSA_ILi8EEESF_EEENS5_IJSF_SB_EEEEEEEvNS4_8identityENS4_13SM90_TMA_LOADES1A_vS1B_EENS_8epilogue10collective18CollectiveEpilogueINS1E_23Sm100TmaWarpSpecializedILi4ELi2ELi16ELb1ELb0EEEJSH_NS5_IJNSS_ISF_SB_EENSS_INSA_ILi32EEESB_EEEEESI_SJ_SI_SJ_NS1E_6fusion15FusionCallbacksIS1I_NS1N_17LinearCombinationISI_fSI_fLNS_15FloatRoundStyleE2EEESH_S1M_JEEENS4_5SM1004TMEM4LOAD26SM100_TMEM_LOAD_16dp256b4xES1C_NS11_INS12_ILi2ELi4ELi3EEES15_NSS_INS5_IJS16_S1K_EEENS5_IJS1K_SB_EEEEEEENS4_17SM75_U32x4_LDSM_NENS4_14SM90_TMA_STOREES21_NS4_17SM90_U32x4_STSM_NENS4_39AutoVectorizingCopyWithAssumedAlignmentILi128EEEEEEvvEEEEvNT_6ParamsE,"aw",@nobits
	.sectionflags	@""
	.align	16
	.zero		1024


//--------------------- .nv.shared.reserved.0     --------------------------
	.section	.nv.shared.reserved.0,"aw",@nobits
	.weak		__nv_reservedSMEM_offset_0_alias
	.size		__nv_reservedSMEM_offset_0_alias, 0, 64
	.other		__nv_reservedSMEM_offset_0_alias,@"STO_CUDA_RESERVED_SHARED STV_DEFAULT"
__nv_reservedSMEM_offset_0_alias:
	.zero		0
.nv.shared.reserved.0:
	.zero		64
	.weak		__nv_reservedSMEM_tcgen05_partition
	.type		__nv_reservedSMEM_tcgen05_partition,@object
	.size		__nv_reservedSMEM_tcgen05_partition,(.L_0 - __nv_reservedSMEM_tcgen05_partition)
__nv_reservedSMEM_tcgen05_partition:
	.zero		32
.L_0:


//--------------------- .nv.global                --------------------------
	.section	.nv.global,"aw",@nobits
.nv.global:
	.type		_ZN39_INTERNAL_420b7067_4_k_cu_142f120b_65124cute1_E,@object
	.size		_ZN39_INTERNAL_420b7067_4_k_cu_142f120b_65124cute1_E,(_ZN39_INTERNAL_420b7067_4_k_cu_142f120b_65124cuda3std3__45__cpo6cbeginE - _ZN39_INTERNAL_420b7067_4_k_cu_142f120b_65124cute1_E)
_ZN39_INTERNAL_420b7067_4_k_cu_142f120b_65124cute1_E:
	.zero		1
	.type		_ZN39_INTERNAL_420b7067_4_k_cu_142f120b_65124cuda3std3__45__cpo6cbeginE,@object
	.size		_ZN39_INTERNAL_420b7067_4_k_cu_142f120b_65124cuda3std3__45__cpo6cbeginE,(_ZN39_INTERNAL_420b7067_4_k_cu_142f120b_65124cuda3std3__48in_placeE - _ZN39_INTERNAL_420b7067_4_k_cu_142f120b_65124cuda3std3__45__cpo6cbeginE)
_ZN39_INTERNAL_420b7067_4_k_cu_142f120b_65124cuda3std3__45__cpo6cbeginE:
	.zero		1
	.type		_ZN39_INTERNAL_420b7067_4_k_cu_142f120b_65124cuda3std3__48in_placeE,@object
	.size		_ZN39_INTERNAL_420b7067_4_k_cu_142f120b_65124cuda3std3__48in_placeE,(_ZN39_INTERNAL_420b7067_4_k_cu_142f120b_65124cuda3std6ranges3__45__cpo9iter_moveE - _ZN39_INTERNAL_420b7067_4_k_cu_142f120b_65124cuda3std3__48in_placeE)
_ZN39_INTERNAL_420b7067_4_k_cu_142f120b_65124cuda3std3__48in_placeE:
	.zero		1
	.type		_ZN39_INTERNAL_420b7067_4_k_cu_142f120b_65124cuda3std6ranges3__45__cpo9iter_moveE,@object
	.size		_ZN39_INTERNAL_420b7067_4_k_cu_142f120b_65124cuda3std6ranges3__45__cpo9iter_moveE,(_ZN39_INTERNAL_420b7067_4_k_cu_142f120b_65124cuda3std3__45__cpo5beginE - _ZN39_INTERNAL_420b7067_4_k_cu_142f120b_65124cuda3std6ranges3__45__cpo9iter_moveE)
_ZN39_INTERNAL_420b7067_4_k_cu_142f120b_65124cuda3std6ranges3__45__cpo9iter_moveE:
	.zero		1
	.type		_ZN39_INTERNAL_420b7067_4_k_cu_142f120b_65124cuda3std3__45__cpo5beginE,@object
	.size		_ZN39_INTERNAL_420b7067_4_k_cu_142f120b_65124cuda3std3__45__cpo5beginE,(_ZN39_INTERNAL_420b7067_4_k_cu_142f120b_65124cuda3std3__441_GLOBAL__N__420b7067_4_k_cu_142f120b_65126ignoreE - _ZN39_INTERNAL_420b7067_4_k_cu_142f120b_65124cuda3std3__45__cpo5beginE)
_ZN39_INTERNAL_420b7067_4_k_cu_142f120b_65124cuda3std3__45__cpo5beginE:
	.zero		1
	.type		_ZN39_INTERNAL_420b7067_4_k_cu_142f120b_65124cuda3std3__441_GLOBAL__N__420b7067_4_k_cu_142f120b_65126ignoreE,@object
	.size		_ZN39_INTERNAL_420b7067_4_k_cu_142f120b_65124cuda3std3__441_GLOBAL__N__420b7067_4_k_cu_142f120b_65126ignoreE,(_ZN39_INTERNAL_420b7067_4_k_cu_142f120b_65124cute7productE - _ZN39_INTERNAL_420b7067_4_k_cu_142f120b_65124cuda3std3__441_GLOBAL__N__420b7067_4_k_cu_142f120b_65126ignoreE)
_ZN39_INTERNAL_420b7067_4_k_cu_142f120b_65124cuda3std3__441_GLOBAL__N__420b7067_4_k_cu_142f120b_65126ignoreE:
	.zero		1
	.type		_ZN39_INTERNAL_420b7067_4_k_cu_142f120b_65124cute7productE,@object
	.size		_ZN39_INTERNAL_420b7067_4_k_cu_142f120b_65124cute7productE,(_ZN39_INTERNAL_420b7067_4_k_cu_142f120b_65124cuda3std3__45__cpo3endE - _ZN39_INTERNAL_420b7067_4_k_cu_142f120b_65124cute7productE)
_ZN39_INTERNAL_420b7067_4_k_cu_142f120b_65124cute7productE:
	.zero		1
	.type		_ZN39_INTERNAL_420b7067_4_k_cu_142f120b_65124cuda3std3__45__cpo3endE,@object
	.size		_ZN39_INTERNAL_420b7067_4_k_cu_142f120b_65124cuda3std3__45__cpo3endE,(_ZN39_INTERNAL_420b7067_4_k_cu_142f120b_65124cuda3std3__419piecewise_constructE - _ZN39_INTERNAL_420b7067_4_k_cu_142f120b_65124cuda3std3__45__cpo3endE)
_ZN39_INTERNAL_420b7067_4_k_cu_142f120b_65124cuda3std3__45__cpo3endE:
	.zero		1
	.type		_ZN39_INTERNAL_420b7067_4_k_cu_142f120b_65124cuda3std3__419piecewise_constructE,@object
	.size		_ZN39_INTERNAL_420b7067_4_k_cu_142f120b_65124cuda3std3__419piecewise_constructE,(_ZN39_INTERNAL_420b7067_4_k_cu_142f120b_65124cuda3std3__45__cpo4cendE - _ZN39_INTERNAL_420b7067_4_k_cu_142f120b_65124cuda3std3__419piecewise_constructE)
_ZN39_INTERNAL_420b7067_4_k_cu_142f120b_65124cuda3std3__419piecewise_constructE:
	.zero		1
	.type		_ZN39_INTERNAL_420b7067_4_k_cu_142f120b_65124cuda3std3__45__cpo4cendE,@object
	.size		_ZN39_INTERNAL_420b7067_4_k_cu_142f120b_65124cuda3std3__45__cpo4cendE,(_ZN39_INTERNAL_420b7067_4_k_cu_142f120b_65124cuda3std6ranges3__45__cpo4swapE - _ZN39_INTERNAL_420b7067_4_k_cu_142f120b_65124cuda3std3__45__cpo4cendE)
_ZN39_INTERNAL_420b7067_4_k_cu_142f120b_65124cuda3std3__45__cpo4cendE:
	.zero		1
	.type		_ZN39_INTERNAL_420b7067_4_k_cu_142f120b_65124cuda3std6ranges3__45__cpo4swapE,@object
	.size		_ZN39_INTERNAL_420b7067_4_k_cu_142f120b_65124cuda3std6ranges3__45__cpo4swapE,(.L_10 - _ZN39_INTERNAL_420b7067_4_k_cu_142f120b_65124cuda3std6ranges3__45__cpo4swapE)
_ZN39_INTERNAL_420b7067_4_k_cu_142f120b_65124cuda3std6ranges3__45__cpo4swapE:
	.zero		1
.L_10:


//--------------------- .nv.constant0._ZN7cutlass13device_kernelINS_4gemm6kernel13GemmUniversalIN4cute5tupleIJiiiiEEENS1_10collective13CollectiveMmaINS1_35MainloopSm100TmaUmmaWarpSpecializedILi3ELi2ELi4ENS5_IJNS4_1CILi1EEENSA_ILi2EEESB_EEEEENS5_IJNSA_ILi64EEENSA_ILi128EEESG_EEENS_6half_tENS5_IJlSB_lEEESI_SJ_NS4_8TiledMMAINS4_8MMA_AtomIJNS4_20SM100_MMA_F16BF16_SSISI_SI_fLi64ELi128ELNS4_4UMMA5MajorE0ELSO_0ELNSN_7ScaleInE0ELSP_0EEEEEENS4_6LayoutINS5_IJSB_SB_SB_EEENS5_IJNSA_ILi0EEESU_SU_EEEEENS5_IJNS4_10UnderscoreESX_SX_EEEEENS4_23SM90_TMA_LOAD_MULTICASTENS4_14ComposedLayoutINS4_7SwizzleILi3ELi4ELi3EEENS4_18smem_ptr_flag_bitsILi16EEENSS_INS5_IJNSA_ILi8EEESF_EEENS5_IJSF_SB_EEEEEEEvNS4_8identityENS4_13SM90_TMA_LOADES1A_vS1B_EENS_8epilogue10collective18CollectiveEpilogueINS1E_23Sm100TmaWarpSpecializedILi4ELi2ELi16ELb1ELb0EEEJSH_NS5_IJNSS_ISF_SB_EENSS_INSA_ILi32EEESB_EEEEESI_SJ_SI_SJ_NS1E_6fusion15FusionCallbacksIS1I_NS1N_17LinearCombinationISI_fSI_fLNS_15FloatRoundStyleE2EEESH_S1M_JEEENS4_5SM1004TMEM4LOAD26SM100_TMEM_LOAD_16dp256b4xES1C_NS11_INS12_ILi2ELi4ELi3EEES15_NSS_INS5_IJS16_S1K_EEENS5_IJS1K_SB_EEEEEEENS4_17SM75_U32x4_LDSM_NENS4_14SM90_TMA_STOREES21_NS4_17SM90_U32x4_STSM_NENS4_39AutoVectorizingCopyWithAssumedAlignmentILi128EEEEEEvvEEEEvNT_6ParamsE --------------------------
	.section	.nv.constant0._ZN7cutlass13device_kernelINS_4gemm6kernel13GemmUniversalIN4cute5tupleIJiiiiEEENS1_10collective13CollectiveMmaINS1_35MainloopSm100TmaUmmaWarpSpecializedILi3ELi2ELi4ENS5_IJNS4_1CILi1EEENSA_ILi2EEESB_EEEEENS5_IJNSA_ILi64EEENSA_ILi128EEESG_EEENS_6half_tENS5_IJlSB_lEEESI_SJ_NS4_8TiledMMAINS4_8MMA_AtomIJNS4_20SM100_MMA_F16BF16_SSISI_SI_fLi64ELi128ELNS4_4UMMA5MajorE0ELSO_0ELNSN_7ScaleInE0ELSP_0EEEEEENS4_6LayoutINS5_IJSB_SB_SB_EEENS5_IJNSA_ILi0EEESU_SU_EEEEENS5_IJNS4_10UnderscoreESX_SX_EEEEENS4_23SM90_TMA_LOAD_MULTICASTENS4_14ComposedLayoutINS4_7SwizzleILi3ELi4ELi3EEENS4_18smem_ptr_flag_bitsILi16EEENSS_INS5_IJNSA_ILi8EEESF_EEENS5_IJSF_SB_EEEEEEEvNS4_8identityENS4_13SM90_TMA_LOADES1A_vS1B_EENS_8epilogue10collective18CollectiveEpilogueINS1E_23Sm100TmaWarpSpecializedILi4ELi2ELi16ELb1ELb0EEEJSH_NS5_IJNSS_ISF_SB_EENSS_INSA_ILi32EEESB_EEEEESI_SJ_SI_SJ_NS1E_6fusion15FusionCallbacksIS1I_NS1N_17LinearCombinationISI_fSI_fLNS_15FloatRoundStyleE2EEESH_S1M_JEEENS4_5SM1004TMEM4LOAD26SM100_TMEM_LOAD_16dp256b4xES1C_NS11_INS12_ILi2ELi4ELi3EEES15_NSS_INS5_IJS16_S1K_EEENS5_IJS1K_SB_EEEEEEENS4_17SM75_U32x4_LDSM_NENS4_14SM90_TMA_STOREES21_NS4_17SM90_U32x4_STSM_NENS4_39AutoVectorizingCopyWithAssumedAlignmentILi128EEEEEEvvEEEEvNT_6ParamsE,"a",@progbits
	.sectionflags	@""
	.align	4
.nv.constant0._ZN7cutlass13device_kernelINS_4gemm6kernel13GemmUniversalIN4cute5tupleIJiiiiEEENS1_10collective13CollectiveMmaINS1_35MainloopSm100TmaUmmaWarpSpecializedILi3ELi2ELi4ENS5_IJNS4_1CILi1EEENSA_ILi2EEESB_EEEEENS5_IJNSA_ILi64EEENSA_ILi128EEESG_EEENS_6half_tENS5_IJlSB_lEEESI_SJ_NS4_8TiledMMAINS4_8MMA_AtomIJNS4_20SM100_MMA_F16BF16_SSISI_SI_fLi64ELi128ELNS4_4UMMA5MajorE0ELSO_0ELNSN_7ScaleInE0ELSP_0EEEEEENS4_6LayoutINS5_IJSB_SB_SB_EEENS5_IJNSA_ILi0EEESU_SU_EEEEENS5_IJNS4_10UnderscoreESX_SX_EEEEENS4_23SM90_TMA_LOAD_MULTICASTENS4_14ComposedLayoutINS4_7SwizzleILi3ELi4ELi3EEENS4_18smem_ptr_flag_bitsILi16EEENSS_INS5_IJNSA_ILi8EEESF_EEENS5_IJSF_SB_EEEEEEEvNS4_8identityENS4_13SM90_TMA_LOADES1A_vS1B_EENS_8epilogue10collective18CollectiveEpilogueINS1E_23Sm100TmaWarpSpecializedILi4ELi2ELi16ELb1ELb0EEEJSH_NS5_IJNSS_ISF_SB_EENSS_INSA_ILi32EEESB_EEEEESI_SJ_SI_SJ_NS1E_6fusion15FusionCallbacksIS1I_NS1N_17LinearCombinationISI_fSI_fLNS_15FloatRoundStyleE2EEESH_S1M_JEEENS4_5SM1004TMEM4LOAD26SM100_TMEM_LOAD_16dp256b4xES1C_NS11_INS12_ILi2ELi4ELi3EEES15_NSS_INS5_IJS16_S1K_EEENS5_IJS1K_SB_EEEEEEENS4_17SM75_U32x4_LDSM_NENS4_14SM90_TMA_STOREES21_NS4_17SM90_U32x4_STSM_NENS4_39AutoVectorizingCopyWithAssumedAlignmentILi128EEEEEEvvEEEEvNT_6ParamsE:
	.zero		2944


//--------------------- SYMBOLS --------------------------

	.type		.nv.reservedSmem.offset0,@object
	.size		.nv.reservedSmem.offset0,0x4
	.type		.nv.reservedSmem.cap,@object
	.size		.nv.reservedSmem.cap,0x4
	.type		__assertfail,@function
